	.target	sm_90a

	.elftype	@"ET_EXEC"


//--------------------- .note.nv.tkinfo           --------------------------
	.section	.note.nv.tkinfo,"",@"SHT_NOTE"
	.sectionflags	@"SHF_NOTE_NV_TKINFO"
	.tkinfo
        /*0018*/ 	.word	0x00000002
        /*0030*/ 	.string	""
        /*0030*/ 	.string	"ptxas"
        /*0030*/ 	.string	"Cuda compilation tools, release 13.0, V13.0.88"
        /*0030*/ 	.string	"Build cuda_13.0.r13.0/compiler.36424714_0"
        /*0030*/ 	.string	"-arch sm_90a -m 64 "



//--------------------- .note.nv.cuinfo           --------------------------
	.section	.note.nv.cuinfo,"",@"SHT_NOTE"
	.sectionflags	@"SHF_NOTE_NV_CUINFO"
        /*0018*/ 	.short	0x0002
        /*001a*/ 	.short	0x005a
        /*001c*/ 	.short	0x0082
	.zero		2


//--------------------- .nv.info                  --------------------------
	.section	.nv.info,"",@"SHT_CUDA_INFO"
	.align	4


	//----- nvinfo : EIATTR_REGCOUNT
	.align		4
        /*0000*/ 	.byte	0x04, 0x2f
        /*0002*/ 	.short	(.L_15 - .L_14)
	.align		4
.L_14:
        /*0004*/ 	.word	index@(_ZN7cutlass13device_kernelINS_4gemm6kernel13GemmUniversalIN4cute5tupleIJiiiiEEENS1_10collective13CollectiveMmaINS1_34MainloopSm90TmaGmmaWarpSpecializedILi41ENS5_IJNS4_1CILi2EEENSA_ILi1EEESC_EEENS1_35KernelTmaWarpSpecializedCooperativeEEENS5_IJNSA_ILi128EEENSA_ILi48EEENSA_ILi32EEEEEEaNS5_IJlSC_lEEEaSK_NS4_8TiledMMAINS4_8MMA_AtomIJNS4_4SM904GMMA26MMA_64x16x32_S32S8S8_SS_TNEEEENS4_6LayoutISD_NS5_IJSC_NSA_ILi0EEESS_EEEEENS5_IJNS4_10UnderscoreESV_SV_EEEEENS4_13SM90_TMA_LOADENS4_14ComposedLayoutINS4_7SwizzleILi1ELi4ELi3EEENS4_18smem_ptr_flag_bitsILi8EEENSR_INS5_IJNSA_ILi8EEESI_EEENS5_IJSI_SC_EEEEEEEvNS4_8identityENS4_23SM90_TMA_LOAD_MULTICASTES18_vS19_EENS_8epilogue10collective6detail29Sm90TmaWarpSpecializedAdapterINS1D_15DefaultEpilogueIaSK_SK_NS1C_6thread17LinearCombinationIaLi1EiiLNS1H_9ScaleType4KindE0ELNS_15FloatRoundStyleE2EaEENS1_15EpilogueDefaultEEEEEvvEEEEvNT_6ParamsE)
        /*0008*/ 	.word	0x000000a8


	//----- nvinfo : EIATTR_FRAME_SIZE
	.align		4
.L_15:
        /*000c*/ 	.byte	0x04, 0x11
        /*000e*/ 	.short	(.L_17 - .L_16)
	.align		4
.L_16:
        /*0010*/ 	.word	index@(_ZN7cutlass13device_kernelINS_4gemm6kernel13GemmUniversalIN4cute5tupleIJiiiiEEENS1_10collective13CollectiveMmaINS1_34MainloopSm90TmaGmmaWarpSpecializedILi41ENS5_IJNS4_1CILi2EEENSA_ILi1EEESC_EEENS1_35KernelTmaWarpSpecializedCooperativeEEENS5_IJNSA_ILi128EEENSA_ILi48EEENSA_ILi32EEEEEEaNS5_IJlSC_lEEEaSK_NS4_8TiledMMAINS4_8MMA_AtomIJNS4_4SM904GMMA26MMA_64x16x32_S32S8S8_SS_TNEEEENS4_6LayoutISD_NS5_IJSC_NSA_ILi0EEESS_EEEEENS5_IJNS4_10UnderscoreESV_SV_EEEEENS4_13SM90_TMA_LOADENS4_14ComposedLayoutINS4_7SwizzleILi1ELi4ELi3EEENS4_18smem_ptr_flag_bitsILi8EEENSR_INS5_IJNSA_ILi8EEESI_EEENS5_IJSI_SC_EEEEEEEvNS4_8identityENS4_23SM90_TMA_LOAD_MULTICASTES18_vS19_EENS_8epilogue10collective6detail29Sm90TmaWarpSpecializedAdapterINS1D_15DefaultEpilogueIaSK_SK_NS1C_6thread17LinearCombinationIaLi1EiiLNS1H_9ScaleType4KindE0ELNS_15FloatRoundStyleE2EaEENS1_15EpilogueDefaultEEEEEvvEEEEvNT_6ParamsE)
        /*0014*/ 	.word	0x00000000


	//----- nvinfo : EIATTR_MIN_STACK_SIZE
	.align		4
.L_17:
        /*0018*/ 	.byte	0x04, 0x12
        /*001a*/ 	.short	(.L_19 - .L_18)
	.align		4
.L_18:
        /*001c*/ 	.word	index@(_ZN7cutlass13device_kernelINS_4gemm6kernel13GemmUniversalIN4cute5tupleIJiiiiEEENS1_10collective13CollectiveMmaINS1_34MainloopSm90TmaGmmaWarpSpecializedILi41ENS5_IJNS4_1CILi2EEENSA_ILi1EEESC_EEENS1_35KernelTmaWarpSpecializedCooperativeEEENS5_IJNSA_ILi128EEENSA_ILi48EEENSA_ILi32EEEEEEaNS5_IJlSC_lEEEaSK_NS4_8TiledMMAINS4_8MMA_AtomIJNS4_4SM904GMMA26MMA_64x16x32_S32S8S8_SS_TNEEEENS4_6LayoutISD_NS5_IJSC_NSA_ILi0EEESS_EEEEENS5_IJNS4_10UnderscoreESV_SV_EEEEENS4_13SM90_TMA_LOADENS4_14ComposedLayoutINS4_7SwizzleILi1ELi4ELi3EEENS4_18smem_ptr_flag_bitsILi8EEENSR_INS5_IJNSA_ILi8EEESI_EEENS5_IJSI_SC_EEEEEEEvNS4_8identityENS4_23SM90_TMA_LOAD_MULTICASTES18_vS19_EENS_8epilogue10collective6detail29Sm90TmaWarpSpecializedAdapterINS1D_15DefaultEpilogueIaSK_SK_NS1C_6thread17LinearCombinationIaLi1EiiLNS1H_9ScaleType4KindE0ELNS_15FloatRoundStyleE2EaEENS1_15EpilogueDefaultEEEEEvvEEEEvNT_6ParamsE)
        /*0020*/ 	.word	0x00000000
.L_19:


//--------------------- .nv.compat                --------------------------
	.section	.nv.compat,"",@"SHT_CUDA_COMPAT_INFO"
	.align	4
        /*0000*/ 	.byte	0x02, 0x09, 0x01, 0x00, 0x02, 0x02, 0x04, 0x00, 0x02, 0x05, 0x05, 0x00, 0x03, 0x07, 0x01, 0x01
        /*0010*/ 	.byte	0x02, 0x03, 0x01, 0x00, 0x02, 0x06, 0x01, 0x00, 0x04, 0x0b, 0x08, 0x00, 0x00, 0x00, 0x00, 0x00
        /*0020*/ 	.byte	0x00, 0x00, 0x00, 0x00


//--------------------- .nv.info._ZN7cutlass13device_kernelINS_4gemm6kernel13GemmUniversalIN4cute5tupleIJiiiiEEENS1_10collective13CollectiveMmaINS1_34MainloopSm90TmaGmmaWarpSpecializedILi41ENS5_IJNS4_1CILi2EEENSA_ILi1EEESC_EEENS1_35KernelTmaWarpSpecializedCooperativeEEENS5_IJNSA_ILi128EEENSA_ILi48EEENSA_ILi32EEEEEEaNS5_IJlSC_lEEEaSK_NS4_8TiledMMAINS4_8MMA_AtomIJNS4_4SM904GMMA26MMA_64x16x32_S32S8S8_SS_TNEEEENS4_6LayoutISD_NS5_IJSC_NSA_ILi0EEESS_EEEEENS5_IJNS4_10UnderscoreESV_SV_EEEEENS4_13SM90_TMA_LOADENS4_14ComposedLayoutINS4_7SwizzleILi1ELi4ELi3EEENS4_18smem_ptr_flag_bitsILi8EEENSR_INS5_IJNSA_ILi8EEESI_EEENS5_IJSI_SC_EEEEEEEvNS4_8identityENS4_23SM90_TMA_LOAD_MULTICASTES18_vS19_EENS_8epilogue10collective6detail29Sm90TmaWarpSpecializedAdapterINS1D_15DefaultEpilogueIaSK_SK_NS1C_6thread17LinearCombinationIaLi1EiiLNS1H_9ScaleType4KindE0ELNS_15FloatRoundStyleE2EaEENS1_15EpilogueDefaultEEEEEvvEEEEvNT_6ParamsE --------------------------
	.section	.nv.info._ZN7cutlass13device_kernelINS_4gemm6kernel13GemmUniversalIN4cute5tupleIJiiiiEEENS1_10collective13CollectiveMmaINS1_34MainloopSm90TmaGmmaWarpSpecializedILi41ENS5_IJNS4_1CILi2EEENSA_ILi1EEESC_EEENS1_35KernelTmaWarpSpecializedCooperativeEEENS5_IJNSA_ILi128EEENSA_ILi48EEENSA_ILi32EEEEEEaNS5_IJlSC_lEEEaSK_NS4_8TiledMMAINS4_8MMA_AtomIJNS4_4SM904GMMA26MMA_64x16x32_S32S8S8_SS_TNEEEENS4_6LayoutISD_NS5_IJSC_NSA_ILi0EEESS_EEEEENS5_IJNS4_10UnderscoreESV_SV_EEEEENS4_13SM90_TMA_LOADENS4_14ComposedLayoutINS4_7SwizzleILi1ELi4ELi3EEENS4_18smem_ptr_flag_bitsILi8EEENSR_INS5_IJNSA_ILi8EEESI_EEENS5_IJSI_SC_EEEEEEEvNS4_8identityENS4_23SM90_TMA_LOAD_MULTICASTES18_vS19_EENS_8epilogue10collective6detail29Sm90TmaWarpSpecializedAdapterINS1D_15DefaultEpilogueIaSK_SK_NS1C_6thread17LinearCombinationIaLi1EiiLNS1H_9ScaleType4KindE0ELNS_15FloatRoundStyleE2EaEENS1_15EpilogueDefaultEEEEEvvEEEEvNT_6ParamsE,"",@"SHT_CUDA_INFO"
	.sectionflags	@""
	.align	4


	//----- nvinfo : EIATTR_CUDA_API_VERSION
	.align		4
        /*0000*/ 	.byte	0x04, 0x37
        /*0002*/ 	.short	(.L_21 - .L_20)
.L_20:
        /*0004*/ 	.word	0x00000082


	//----- nvinfo : EIATTR_KPARAM_INFO
	.align		4
.L_21:
        /*0008*/ 	.byte	0x04, 0x17
        /*000a*/ 	.short	(.L_23 - .L_22)
.L_22:
        /*000c*/ 	.word	0x00000000
        /*0010*/ 	.short	0x0000
        /*0012*/ 	.short	0x0070
        /*0014*/ 	.byte	0x00, 0xf0, 0x01, 0x10


	//----- nvinfo : EIATTR_SPARSE_MMA_MASK
	.align		4
.L_23:
        /*0018*/ 	.byte	0x03, 0x50
        /*001a*/ 	.short	0x0000


	//----- nvinfo : EIATTR_MAXREG_COUNT
	.align		4
        /*001c*/ 	.byte	0x03, 0x1b
        /*001e*/ 	.short	0x00a8


	//----- nvinfo : EIATTR_NUM_BARRIERS
	.align		4
        /*0020*/ 	.byte	0x02, 0x4c
        /*0022*/ 	.byte	0x01
	.zero		1


	//----- nvinfo : EIATTR_EXTERNS
	.align		4
        /*0024*/ 	.byte	0x04, 0x0f
        /*0026*/ 	.short	(.L_25 - .L_24)


	//   ....[0]....
	.align		4
.L_24:
        /*0028*/ 	.word	index@(__assertfail)


	//----- nvinfo : EIATTR_MERCURY_ISA_VERSION
	.align		4
.L_25:
        /*002c*/ 	.byte	0x03, 0x5f
        /*002e*/ 	.short	0x0101


	//----- nvinfo : EIATTR_INT_WARP_WIDE_INSTR_OFFSETS
	.align		4
        /*0030*/ 	.byte	0x04, 0x31
        /*0032*/ 	.short	(.L_27 - .L_26)


	//   ....[0]....
.L_26:
        /*0034*/ 	.word	0x00000950


	//   ....[1]....
        /*0038*/ 	.word	0x00000980


	//   ....[2]....
        /*003c*/ 	.word	0x00000b20


	//   ....[3]....
        /*0040*/ 	.word	0x000021c0


	//----- nvinfo : EIATTR_COOP_GROUP_MASK_REGIDS
	.align		4
.L_27:
        /*0044*/ 	.byte	0x04, 0x29
        /*0046*/ 	.short	(.L_29 - .L_28)


	//   ....[0]....
.L_28:
        /*0048*/ 	.word	0xffffffff


	//   ....[1]....
        /*004c*/ 	.word	0xffffffff


	//   ....[2]....
        /*0050*/ 	.word	0xffffffff


	//   ....[3]....
        /*0054*/ 	.word	0xffffffff


	//   ....[4]....
        /*0058*/ 	.word	0xffffffff


	//   ....[5]....
        /*005c*/ 	.word	0xffffffff


	//----- nvinfo : EIATTR_COOP_GROUP_INSTR_OFFSETS
	.align		4
.L_29:
        /*0060*/ 	.byte	0x04, 0x28
        /*0062*/ 	.short	(.L_31 - .L_30)


	//   ....[0]....
.L_30:
        /*0064*/ 	.word	0x00000060


	//   ....[1]....
        /*0068*/ 	.word	0x00000070


	//   ....[2]....
        /*006c*/ 	.word	0x00000130


	//   ....[3]....
        /*0070*/ 	.word	0x000007a0


	//   ....[4]....
        /*0074*/ 	.word	0x00000cd0


	//   ....[5]....
        /*0078*/ 	.word	0x00001940


	//----- nvinfo : EIATTR_REG_RECONFIG
	.align		4
.L_31:
        /*007c*/ 	.byte	0x01, 0x54
	.zero		2


	//----- nvinfo : EIATTR_SYSCALL_OFFSETS
	.align		4
        /*0080*/ 	.byte	0x04, 0x46
        /*0082*/ 	.short	(.L_33 - .L_32)


	//   ....[0]....
.L_32:
        /*0084*/ 	.word	0x00001b30


	//----- nvinfo : EIATTR_MBARRIER_INSTR_OFFSETS
	.align		4
.L_33:
        /*0088*/ 	.byte	0x04, 0x39
        /*008a*/ 	.short	(.L_35 - .L_34)


	//   ....[0]....
.L_34:
        /*008c*/ 	.word	0x00000250
        /*0090*/ 	.word	0x000000ff
        /*0094*/ 	.word	0x00000000
        /*0098*/ 	.short	0x0100
        /*009a*/ 	.byte	0x08
	.zero		1


	//   ....[1]....
        /*009c*/ 	.word	0x00000260
        /*00a0*/ 	.word	0x000000ff
        /*00a4*/ 	.word	0x00000148
        /*00a8*/ 	.short	0x0100
        /*00aa*/ 	.byte	0x08
	.zero		1


	//   ....[2]....
        /*00ac*/ 	.word	0x00000270
        /*00b0*/ 	.word	0x000000ff
        /*00b4*/ 	.word	0x00000008
        /*00b8*/ 	.short	0x0100
        /*00ba*/ 	.byte	0x08
	.zero		1


	//   ....[3]....
        /*00bc*/ 	.word	0x00000280
        /*00c0*/ 	.word	0x000000ff
        /*00c4*/ 	.word	0x00000150
        /*00c8*/ 	.short	0x0100
        /*00ca*/ 	.byte	0x08
	.zero		1


	//   ....[4]....
        /*00cc*/ 	.word	0x00000290
        /*00d0*/ 	.word	0x000000ff
        /*00d4*/ 	.word	0x00000010
        /*00d8*/ 	.short	0x0100
        /*00da*/ 	.byte	0x08
	.zero		1


	//   ....[5]....
        /*00dc*/ 	.word	0x000002a0
        /*00e0*/ 	.word	0x000000ff
        /*00e4*/ 	.word	0x00000158
        /*00e8*/ 	.short	0x0100
        /*00ea*/ 	.byte	0x08
	.zero		1


	//   ....[6]....
        /*00ec*/ 	.word	0x000002b0
        /*00f0*/ 	.word	0x000000ff
        /*00f4*/ 	.word	0x00000018
        /*00f8*/ 	.short	0x0100
        /*00fa*/ 	.byte	0x08
	.zero		1


	//   ....[7]....
        /*00fc*/ 	.word	0x000002c0
        /*0100*/ 	.word	0x000000ff
        /*0104*/ 	.word	0x00000160
        /*0108*/ 	.short	0x0100
        /*010a*/ 	.byte	0x08
	.zero		1


	//   ....[8]....
        /*010c*/ 	.word	0x000002d0
        /*0110*/ 	.word	0x000000ff
        /*0114*/ 	.word	0x00000020
        /*0118*/ 	.short	0x0100
        /*011a*/ 	.byte	0x08
	.zero		1


	//   ....[9]....
        /*011c*/ 	.word	0x000002e0
        /*0120*/ 	.word	0x000000ff
        /*0124*/ 	.word	0x00000168
        /*0128*/ 	.short	0x0100
        /*012a*/ 	.byte	0x08
	.zero		1


	//   ....[10]....
        /*012c*/ 	.word	0x000002f0
        /*0130*/ 	.word	0x000000ff
        /*0134*/ 	.word	0x00000028
        /*0138*/ 	.short	0x0100
        /*013a*/ 	.byte	0x08
	.zero		1


	//   ....[11]....
        /*013c*/ 	.word	0x00000300
        /*0140*/ 	.word	0x000000ff
        /*0144*/ 	.word	0x00000170
        /*0148*/ 	.short	0x0100
        /*014a*/ 	.byte	0x08
	.zero		1


	//   ....[12]....
        /*014c*/ 	.word	0x00000310
        /*0150*/ 	.word	0x000000ff
        /*0154*/ 	.word	0x00000030
        /*0158*/ 	.short	0x0100
        /*015a*/ 	.byte	0x08
	.zero		1


	//   ....[13]....
        /*015c*/ 	.word	0x00000320
        /*0160*/ 	.word	0x000000ff
        /*0164*/ 	.word	0x00000178
        /*0168*/ 	.short	0x0100
        /*016a*/ 	.byte	0x08
	.zero		1


	//   ....[14]....
        /*016c*/ 	.word	0x00000330
        /*0170*/ 	.word	0x000000ff
        /*0174*/ 	.word	0x00000038
        /*0178*/ 	.short	0x0100
        /*017a*/ 	.byte	0x08
	.zero		1


	//   ....[15]....
        /*017c*/ 	.word	0x00000340
        /*0180*/ 	.word	0x000000ff
        /*0184*/ 	.word	0x00000180
        /*0188*/ 	.short	0x0100
        /*018a*/ 	.byte	0x08
	.zero		1


	//   ....[16]....
        /*018c*/ 	.word	0x00000350
        /*0190*/ 	.word	0x000000ff
        /*0194*/ 	.word	0x00000040
        /*0198*/ 	.short	0x0100
        /*019a*/ 	.byte	0x08
	.zero		1


	//   ....[17]....
        /*019c*/ 	.word	0x00000360
        /*01a0*/ 	.word	0x000000ff
        /*01a4*/ 	.word	0x00000188
        /*01a8*/ 	.short	0x0100
        /*01aa*/ 	.byte	0x08
	.zero		1


	//   ....[18]....
        /*01ac*/ 	.word	0x00000370
        /*01b0*/ 	.word	0x000000ff
        /*01b4*/ 	.word	0x00000048
        /*01b8*/ 	.short	0x0100
        /*01ba*/ 	.byte	0x08
	.zero		1


	//   ....[19]....
        /*01bc*/ 	.word	0x00000380
        /*01c0*/ 	.word	0x000000ff
        /*01c4*/ 	.word	0x00000190
        /*01c8*/ 	.short	0x0100
        /*01ca*/ 	.byte	0x08
	.zero		1


	//   ....[20]....
        /*01cc*/ 	.word	0x00000390
        /*01d0*/ 	.word	0x000000ff
        /*01d4*/ 	.word	0x00000050
        /*01d8*/ 	.short	0x0100
        /*01da*/ 	.byte	0x08
	.zero		1


	//   ....[21]....
        /*01dc*/ 	.word	0x000003a0
        /*01e0*/ 	.word	0x000000ff
        /*01e4*/ 	.word	0x00000198
        /*01e8*/ 	.short	0x0100
        /*01ea*/ 	.byte	0x08
	.zero		1


	//   ....[22]....
        /*01ec*/ 	.word	0x000003b0
        /*01f0*/ 	.word	0x000000ff
        /*01f4*/ 	.word	0x00000058
        /*01f8*/ 	.short	0x0100
        /*01fa*/ 	.byte	0x08
	.zero		1


	//   ....[23]....
        /*01fc*/ 	.word	0x000003c0
        /*0200*/ 	.word	0x000000ff
        /*0204*/ 	.word	0x000001a0
        /*0208*/ 	.short	0x0100
        /*020a*/ 	.byte	0x08
	.zero		1


	//   ....[24]....
        /*020c*/ 	.word	0x000003d0
        /*0210*/ 	.word	0x000000ff
        /*0214*/ 	.word	0x00000060
        /*0218*/ 	.short	0x0100
        /*021a*/ 	.byte	0x08
	.zero		1


	//   ....[25]....
        /*021c*/ 	.word	0x000003e0
        /*0220*/ 	.word	0x000000ff
        /*0224*/ 	.word	0x000001a8
        /*0228*/ 	.short	0x0100
        /*022a*/ 	.byte	0x08
	.zero		1


	//   ....[26]....
        /*022c*/ 	.word	0x000003f0
        /*0230*/ 	.word	0x000000ff
        /*0234*/ 	.word	0x00000068
        /*0238*/ 	.short	0x0100
        /*023a*/ 	.byte	0x08
	.zero		1


	//   ....[27]....
        /*023c*/ 	.word	0x00000400
        /*0240*/ 	.word	0x000000ff
        /*0244*/ 	.word	0x000001b0
        /*0248*/ 	.short	0x0100
        /*024a*/ 	.byte	0x08
	.zero		1


	//   ....[28]....
        /*024c*/ 	.word	0x00000410
        /*0250*/ 	.word	0x000000ff
        /*0254*/ 	.word	0x00000070
        /*0258*/ 	.short	0x0100
        /*025a*/ 	.byte	0x08
	.zero		1


	//   ....[29]....
        /*025c*/ 	.word	0x00000420
        /*0260*/ 	.word	0x000000ff
        /*0264*/ 	.word	0x000001b8
        /*0268*/ 	.short	0x0100
        /*026a*/ 	.byte	0x08
	.zero		1


	//   ....[30]....
        /*026c*/ 	.word	0x00000430
        /*0270*/ 	.word	0x000000ff
        /*0274*/ 	.word	0x00000078
        /*0278*/ 	.short	0x0100
        /*027a*/ 	.byte	0x08
	.zero		1


	//   ....[31]....
        /*027c*/ 	.word	0x00000440
        /*0280*/ 	.word	0x000000ff
        /*0284*/ 	.word	0x000001c0
        /*0288*/ 	.short	0x0100
        /*028a*/ 	.byte	0x08
	.zero		1


	//   ....[32]....
        /*028c*/ 	.word	0x00000450
        /*0290*/ 	.word	0x000000ff
        /*0294*/ 	.word	0x00000080
        /*0298*/ 	.short	0x0100
        /*029a*/ 	.byte	0x08
	.zero		1


	//   ....[33]....
        /*029c*/ 	.word	0x00000460
        /*02a0*/ 	.word	0x000000ff
        /*02a4*/ 	.word	0x000001c8
        /*02a8*/ 	.short	0x0100
        /*02aa*/ 	.byte	0x08
	.zero		1


	//   ....[34]....
        /*02ac*/ 	.word	0x00000470
        /*02b0*/ 	.word	0x000000ff
        /*02b4*/ 	.word	0x00000088
        /*02b8*/ 	.short	0x0100
        /*02ba*/ 	.byte	0x08
	.zero		1


	//   ....[35]....
        /*02bc*/ 	.word	0x00000480
        /*02c0*/ 	.word	0x000000ff
        /*02c4*/ 	.word	0x000001d0
        /*02c8*/ 	.short	0x0100
        /*02ca*/ 	.byte	0x08
	.zero		1


	//   ....[36]....
        /*02cc*/ 	.word	0x00000490
        /*02d0*/ 	.word	0x000000ff
        /*02d4*/ 	.word	0x00000090
        /*02d8*/ 	.short	0x0100
        /*02da*/ 	.byte	0x08
	.zero		1


	//   ....[37]....
        /*02dc*/ 	.word	0x000004a0
        /*02e0*/ 	.word	0x000000ff
        /*02e4*/ 	.word	0x000001d8
        /*02e8*/ 	.short	0x0100
        /*02ea*/ 	.byte	0x08
	.zero		1


	//   ....[38]....
        /*02ec*/ 	.word	0x000004b0
        /*02f0*/ 	.word	0x000000ff
        /*02f4*/ 	.word	0x00000098
        /*02f8*/ 	.short	0x0100
        /*02fa*/ 	.byte	0x08
	.zero		1


	//   ....[39]....
        /*02fc*/ 	.word	0x000004c0
        /*0300*/ 	.word	0x000000ff
        /*0304*/ 	.word	0x000001e0
        /*0308*/ 	.short	0x0100
        /*030a*/ 	.byte	0x08
	.zero		1


	//   ....[40]....
        /*030c*/ 	.word	0x000004d0
        /*0310*/ 	.word	0x000000ff
        /*0314*/ 	.word	0x000000a0
        /*0318*/ 	.short	0x0100
        /*031a*/ 	.byte	0x08
	.zero		1


	//   ....[41]....
        /*031c*/ 	.word	0x000004e0
        /*0320*/ 	.word	0x000000ff
        /*0324*/ 	.word	0x000001e8
        /*0328*/ 	.short	0x0100
        /*032a*/ 	.byte	0x08
	.zero		1


	//   ....[42]....
        /*032c*/ 	.word	0x000004f0
        /*0330*/ 	.word	0x000000ff
        /*0334*/ 	.word	0x000000a8
        /*0338*/ 	.short	0x0100
        /*033a*/ 	.byte	0x08
	.zero		1


	//   ....[43]....
        /*033c*/ 	.word	0x00000500
        /*0340*/ 	.word	0x000000ff
        /*0344*/ 	.word	0x000001f0
        /*0348*/ 	.short	0x0100
        /*034a*/ 	.byte	0x08
	.zero		1


	//   ....[44]....
        /*034c*/ 	.word	0x00000510
        /*0350*/ 	.word	0x000000ff
        /*0354*/ 	.word	0x000000b0
        /*0358*/ 	.short	0x0100
        /*035a*/ 	.byte	0x08
	.zero		1


	//   ....[45]....
        /*035c*/ 	.word	0x00000520
        /*0360*/ 	.word	0x000000ff
        /*0364*/ 	.word	0x000001f8
        /*0368*/ 	.short	0x0100
        /*036a*/ 	.byte	0x08
	.zero		1


	//   ....[46]....
        /*036c*/ 	.word	0x00000530
        /*0370*/ 	.word	0x000000ff
        /*0374*/ 	.word	0x000000b8
        /*0378*/ 	.short	0x0100
        /*037a*/ 	.byte	0x08
	.zero		1


	//   ....[47]....
        /*037c*/ 	.word	0x00000540
        /*0380*/ 	.word	0x000000ff
        /*0384*/ 	.word	0x00000200
        /*0388*/ 	.short	0x0100
        /*038a*/ 	.byte	0x08
	.zero		1


	//   ....[48]....
        /*038c*/ 	.word	0x00000550
        /*0390*/ 	.word	0x000000ff
        /*0394*/ 	.word	0x000000c0
        /*0398*/ 	.short	0x0100
        /*039a*/ 	.byte	0x08
	.zero		1


	//   ....[49]....
        /*039c*/ 	.word	0x00000560
        /*03a0*/ 	.word	0x000000ff
        /*03a4*/ 	.word	0x00000208
        /*03a8*/ 	.short	0x0100
        /*03aa*/ 	.byte	0x08
	.zero		1


	//   ....[50]....
        /*03ac*/ 	.word	0x00000570
        /*03b0*/ 	.word	0x000000ff
        /*03b4*/ 	.word	0x000000c8
        /*03b8*/ 	.short	0x0100
        /*03ba*/ 	.byte	0x08
	.zero		1


	//   ....[51]....
        /*03bc*/ 	.word	0x00000580
        /*03c0*/ 	.word	0x000000ff
        /*03c4*/ 	.word	0x00000210
        /*03c8*/ 	.short	0x0100
        /*03ca*/ 	.byte	0x08
	.zero		1


	//   ....[52]....
        /*03cc*/ 	.word	0x00000590
        /*03d0*/ 	.word	0x000000ff
        /*03d4*/ 	.word	0x000000d0
        /*03d8*/ 	.short	0x0100
        /*03da*/ 	.byte	0x08
	.zero		1


	//   ....[53]....
        /*03dc*/ 	.word	0x000005a0
        /*03e0*/ 	.word	0x000000ff
        /*03e4*/ 	.word	0x00000218
        /*03e8*/ 	.short	0x0100
        /*03ea*/ 	.byte	0x08
	.zero		1


	//   ....[54]....
        /*03ec*/ 	.word	0x000005b0
        /*03f0*/ 	.word	0x000000ff
        /*03f4*/ 	.word	0x000000d8
        /*03f8*/ 	.short	0x0100
        /*03fa*/ 	.byte	0x08
	.zero		1


	//   ....[55]....
        /*03fc*/ 	.word	0x000005c0
        /*0400*/ 	.word	0x000000ff
        /*0404*/ 	.word	0x00000220
        /*0408*/ 	.short	0x0100
        /*040a*/ 	.byte	0x08
	.zero		1


	//   ....[56]....
        /*040c*/ 	.word	0x000005d0
        /*0410*/ 	.word	0x000000ff
        /*0414*/ 	.word	0x000000e0
        /*0418*/ 	.short	0x0100
        /*041a*/ 	.byte	0x08
	.zero		1


	//   ....[57]....
        /*041c*/ 	.word	0x000005e0
        /*0420*/ 	.word	0x000000ff
        /*0424*/ 	.word	0x00000228
        /*0428*/ 	.short	0x0100
        /*042a*/ 	.byte	0x08
	.zero		1


	//   ....[58]....
        /*042c*/ 	.word	0x000005f0
        /*0430*/ 	.word	0x000000ff
        /*0434*/ 	.word	0x000000e8
        /*0438*/ 	.short	0x0100
        /*043a*/ 	.byte	0x08
	.zero		1


	//   ....[59]....
        /*043c*/ 	.word	0x00000600
        /*0440*/ 	.word	0x000000ff
        /*0444*/ 	.word	0x00000230
        /*0448*/ 	.short	0x0100
        /*044a*/ 	.byte	0x08
	.zero		1


	//   ....[60]....
        /*044c*/ 	.word	0x00000610
        /*0450*/ 	.word	0x000000ff
        /*0454*/ 	.word	0x000000f0
        /*0458*/ 	.short	0x0100
        /*045a*/ 	.byte	0x08
	.zero		1


	//   ....[61]....
        /*045c*/ 	.word	0x00000620
        /*0460*/ 	.word	0x000000ff
        /*0464*/ 	.word	0x00000238
        /*0468*/ 	.short	0x0100
        /*046a*/ 	.byte	0x08
	.zero		1


	//   ....[62]....
        /*046c*/ 	.word	0x00000630
        /*0470*/ 	.word	0x000000ff
        /*0474*/ 	.word	0x000000f8
        /*0478*/ 	.short	0x0100
        /*047a*/ 	.byte	0x08
	.zero		1


	//   ....[63]....
        /*047c*/ 	.word	0x00000640
        /*0480*/ 	.word	0x000000ff
        /*0484*/ 	.word	0x00000240
        /*0488*/ 	.short	0x0100
        /*048a*/ 	.byte	0x08
	.zero		1


	//   ....[64]....
        /*048c*/ 	.word	0x00000650
        /*0490*/ 	.word	0x000000ff
        /*0494*/ 	.word	0x00000100
        /*0498*/ 	.short	0x0100
        /*049a*/ 	.byte	0x08
	.zero		1


	//   ....[65]....
        /*049c*/ 	.word	0x00000660
        /*04a0*/ 	.word	0x000000ff
        /*04a4*/ 	.word	0x00000248
        /*04a8*/ 	.short	0x0100
        /*04aa*/ 	.byte	0x08
	.zero		1


	//   ....[66]....
        /*04ac*/ 	.word	0x00000670
        /*04b0*/ 	.word	0x000000ff
        /*04b4*/ 	.word	0x00000108
        /*04b8*/ 	.short	0x0100
        /*04ba*/ 	.byte	0x08
	.zero		1


	//   ....[67]....
        /*04bc*/ 	.word	0x00000680
        /*04c0*/ 	.word	0x000000ff
        /*04c4*/ 	.word	0x00000250
        /*04c8*/ 	.short	0x0100
        /*04ca*/ 	.byte	0x08
	.zero		1


	//   ....[68]....
        /*04cc*/ 	.word	0x00000690
        /*04d0*/ 	.word	0x000000ff
        /*04d4*/ 	.word	0x00000110
        /*04d8*/ 	.short	0x0100
        /*04da*/ 	.byte	0x08
	.zero		1


	//   ....[69]....
        /*04dc*/ 	.word	0x000006a0
        /*04e0*/ 	.word	0x000000ff
        /*04e4*/ 	.word	0x00000258
        /*04e8*/ 	.short	0x0100
        /*04ea*/ 	.byte	0x08
	.zero		1


	//   ....[70]....
        /*04ec*/ 	.word	0x000006b0
        /*04f0*/ 	.word	0x000000ff
        /*04f4*/ 	.word	0x00000118
        /*04f8*/ 	.short	0x0100
        /*04fa*/ 	.byte	0x08
	.zero		1


	//   ....[71]....
        /*04fc*/ 	.word	0x000006c0
        /*0500*/ 	.word	0x000000ff
        /*0504*/ 	.word	0x00000260
        /*0508*/ 	.short	0x0100
        /*050a*/ 	.byte	0x08
	.zero		1


	//   ....[72]....
        /*050c*/ 	.word	0x000006d0
        /*0510*/ 	.word	0x000000ff
        /*0514*/ 	.word	0x00000120
        /*0518*/ 	.short	0x0100
        /*051a*/ 	.byte	0x08
	.zero		1


	//   ....[73]....
        /*051c*/ 	.word	0x000006e0
        /*0520*/ 	.word	0x000000ff
        /*0524*/ 	.word	0x00000268
        /*0528*/ 	.short	0x0100
        /*052a*/ 	.byte	0x08
	.zero		1


	//   ....[74]....
        /*052c*/ 	.word	0x000006f0
        /*0530*/ 	.word	0x000000ff
        /*0534*/ 	.word	0x00000128
        /*0538*/ 	.short	0x0100
        /*053a*/ 	.byte	0x08
	.zero		1


	//   ....[75]....
        /*053c*/ 	.word	0x00000700
        /*0540*/ 	.word	0x000000ff
        /*0544*/ 	.word	0x00000270
        /*0548*/ 	.short	0x0100
        /*054a*/ 	.byte	0x08
	.zero		1


	//   ....[76]....
        /*054c*/ 	.word	0x00000710
        /*0550*/ 	.word	0x000000ff
        /*0554*/ 	.word	0x00000130
        /*0558*/ 	.short	0x0100
        /*055a*/ 	.byte	0x08
	.zero		1


	//   ....[77]....
        /*055c*/ 	.word	0x00000720
        /*0560*/ 	.word	0x000000ff
        /*0564*/ 	.word	0x00000278
        /*0568*/ 	.short	0x0100
        /*056a*/ 	.byte	0x08
	.zero		1


	//   ....[78]....
        /*056c*/ 	.word	0x00000730
        /*0570*/ 	.word	0x000000ff
        /*0574*/ 	.word	0x00000138
        /*0578*/ 	.short	0x0100
        /*057a*/ 	.byte	0x08
	.zero		1


	//   ....[79]....
        /*057c*/ 	.word	0x00000740
        /*0580*/ 	.word	0x000000ff
        /*0584*/ 	.word	0x00000280
        /*0588*/ 	.short	0x0100
        /*058a*/ 	.byte	0x08
	.zero		1


	//   ....[80]....
        /*058c*/ 	.word	0x00000750
        /*0590*/ 	.word	0x000000ff
        /*0594*/ 	.word	0x00000140
        /*0598*/ 	.short	0x0100
        /*059a*/ 	.byte	0x08
	.zero		1


	//   ....[81]....
        /*059c*/ 	.word	0x00000760
        /*05a0*/ 	.word	0x000000ff
        /*05a4*/ 	.word	0x00000288
        /*05a8*/ 	.short	0x0100
        /*05aa*/ 	.byte	0x08
	.zero		1


	//   ....[82]....
        /*05ac*/ 	.word	0x00000bb0
        /*05b0*/ 	.word	0x000000ff
        /*05b4*/ 	.word	0x000002a0
        /*05b8*/ 	.short	0x0100
        /*05ba*/ 	.byte	0x06
	.zero		1


	//   ....[83]....
        /*05bc*/ 	.word	0x00000c50
        /*05c0*/ 	.word	0x000000ff
        /*05c4*/ 	.word	0x000002a8
        /*05c8*/ 	.short	0x0100
        /*05ca*/ 	.byte	0x06
	.zero		1


	//   ....[84]....
        /*05cc*/ 	.word	0x00001bb0
        /*05d0*/ 	.word	0x00000003
        /*05d4*/ 	.word	0x00000000
        /*05d8*/ 	.short	0x010a
        /*05da*/ 	.byte	0x3f
	.zero		1


	//   ....[85]....
        /*05dc*/ 	.word	0x00001c10
        /*05e0*/ 	.word	0x00000003
        /*05e4*/ 	.word	0x00000000
        /*05e8*/ 	.short	0x010a
        /*05ea*/ 	.byte	0x3f
	.zero		1


	//   ....[86]....
        /*05ec*/ 	.word	0x00001e80
        /*05f0*/ 	.word	0x000000ff
        /*05f4*/ 	.word	0x00000000
        /*05f8*/ 	.short	0x010a
        /*05fa*/ 	.byte	0x04
	.zero		1


	//   ....[87]....
        /*05fc*/ 	.word	0x00001ec0
        /*0600*/ 	.word	0x000000ff
        /*0604*/ 	.word	0x00000000
        /*0608*/ 	.short	0x010a
        /*060a*/ 	.byte	0x04
	.zero		1


	//   ....[88]....
        /*060c*/ 	.word	0x00002070
        /*0610*/ 	.word	0x00000004
        /*0614*/ 	.word	0x00000000
        /*0618*/ 	.short	0x0101
        /*061a*/ 	.byte	0x3f
	.zero		1


	//   ....[89]....
        /*061c*/ 	.word	0x00002260
        /*0620*/ 	.word	0x00000000
        /*0624*/ 	.word	0x00000000
        /*0628*/ 	.short	0x0101
        /*062a*/ 	.byte	0x3f
	.zero		1


	//   ....[90]....
        /*062c*/ 	.word	0x000048b0
        /*0630*/ 	.word	0x00000017
        /*0634*/ 	.word	0x00000148
        /*0638*/ 	.short	0x010a
        /*063a*/ 	.byte	0x3f
	.zero		1


	//   ....[91]....
        /*063c*/ 	.word	0x00004c30
        /*0640*/ 	.word	0x00000006
        /*0644*/ 	.word	0x000002a8
        /*0648*/ 	.short	0x0101
        /*064a*/ 	.byte	0x3f
	.zero		1


	//   ....[92]....
        /*064c*/ 	.word	0x00005380
        /*0650*/ 	.word	0x00000007
        /*0654*/ 	.word	0x00000000
        /*0658*/ 	.short	0x010a
        /*065a*/ 	.byte	0x3f
	.zero		1


	//   ....[93]....
        /*065c*/ 	.word	0x00005400
        /*0660*/ 	.word	0x00000006
        /*0664*/ 	.word	0x00000000
        /*0668*/ 	.short	0x010a
        /*066a*/ 	.byte	0x3f
	.zero		1


	//   ....[94]....
        /*066c*/ 	.word	0x00005490
        /*0670*/ 	.word	0x00000007
        /*0674*/ 	.word	0x00000000
        /*0678*/ 	.short	0x010a
        /*067a*/ 	.byte	0x3f
	.zero		1


	//   ....[95]....
        /*067c*/ 	.word	0x00005520
        /*0680*/ 	.word	0x00000006
        /*0684*/ 	.word	0x00000000
        /*0688*/ 	.short	0x010a
        /*068a*/ 	.byte	0x3f
	.zero		1


	//   ....[96]....
        /*068c*/ 	.word	0x000055b0
        /*0690*/ 	.word	0x00000007
        /*0694*/ 	.word	0x00000000
        /*0698*/ 	.short	0x010a
        /*069a*/ 	.byte	0x3f
	.zero		1


	//   ....[97]....
        /*069c*/ 	.word	0x00005640
        /*06a0*/ 	.word	0x00000006
        /*06a4*/ 	.word	0x00000000
        /*06a8*/ 	.short	0x010a
        /*06aa*/ 	.byte	0x3f
	.zero		1


	//   ....[98]....
        /*06ac*/ 	.word	0x000056d0
        /*06b0*/ 	.word	0x00000007
        /*06b4*/ 	.word	0x00000000
        /*06b8*/ 	.short	0x010a
        /*06ba*/ 	.byte	0x3f
	.zero		1


	//   ....[99]....
        /*06bc*/ 	.word	0x00005760
        /*06c0*/ 	.word	0x00000006
        /*06c4*/ 	.word	0x00000000
        /*06c8*/ 	.short	0x010a
        /*06ca*/ 	.byte	0x3f
	.zero		1


	//   ....[100]....
        /*06cc*/ 	.word	0x000057f0
        /*06d0*/ 	.word	0x00000007
        /*06d4*/ 	.word	0x00000000
        /*06d8*/ 	.short	0x010a
        /*06da*/ 	.byte	0x3f
	.zero		1


	//   ....[101]....
        /*06dc*/ 	.word	0x00005880
        /*06e0*/ 	.word	0x00000006
        /*06e4*/ 	.word	0x00000000
        /*06e8*/ 	.short	0x010a
        /*06ea*/ 	.byte	0x3f
	.zero		1


	//   ....[102]....
        /*06ec*/ 	.word	0x00005910
        /*06f0*/ 	.word	0x00000007
        /*06f4*/ 	.word	0x00000000
        /*06f8*/ 	.short	0x010a
        /*06fa*/ 	.byte	0x3f
	.zero		1


	//   ....[103]....
        /*06fc*/ 	.word	0x000059a0
        /*0700*/ 	.word	0x00000006
        /*0704*/ 	.word	0x00000000
        /*0708*/ 	.short	0x010a
        /*070a*/ 	.byte	0x3f
	.zero		1


	//   ....[104]....
        /*070c*/ 	.word	0x00005a30
        /*0710*/ 	.word	0x00000007
        /*0714*/ 	.word	0x00000000
        /*0718*/ 	.short	0x010a
        /*071a*/ 	.byte	0x3f
	.zero		1


	//   ....[105]....
        /*071c*/ 	.word	0x00005ac0
        /*0720*/ 	.word	0x00000006
        /*0724*/ 	.word	0x00000000
        /*0728*/ 	.short	0x010a
        /*072a*/ 	.byte	0x3f
	.zero		1


	//   ....[106]....
        /*072c*/ 	.word	0x00005b50
        /*0730*/ 	.word	0x00000007
        /*0734*/ 	.word	0x00000000
        /*0738*/ 	.short	0x010a
        /*073a*/ 	.byte	0x3f
	.zero		1


	//   ....[107]....
        /*073c*/ 	.word	0x00005be0
        /*0740*/ 	.word	0x00000006
        /*0744*/ 	.word	0x00000000
        /*0748*/ 	.short	0x010a
        /*074a*/ 	.byte	0x3f
	.zero		1


	//   ....[108]....
        /*074c*/ 	.word	0x00005c70
        /*0750*/ 	.word	0x00000007
        /*0754*/ 	.word	0x00000000
        /*0758*/ 	.short	0x010a
        /*075a*/ 	.byte	0x3f
	.zero		1


	//   ....[109]....
        /*075c*/ 	.word	0x00005d00
        /*0760*/ 	.word	0x00000006
        /*0764*/ 	.word	0x00000000
        /*0768*/ 	.short	0x010a
        /*076a*/ 	.byte	0x3f
	.zero		1


	//   ....[110]....
        /*076c*/ 	.word	0x00005d90
        /*0770*/ 	.word	0x00000007
        /*0774*/ 	.word	0x00000000
        /*0778*/ 	.short	0x010a
        /*077a*/ 	.byte	0x3f
	.zero		1


	//   ....[111]....
        /*077c*/ 	.word	0x00005e20
        /*0780*/ 	.word	0x00000006
        /*0784*/ 	.word	0x00000000
        /*0788*/ 	.short	0x010a
        /*078a*/ 	.byte	0x3f
	.zero		1


	//   ....[112]....
        /*078c*/ 	.word	0x00005eb0
        /*0790*/ 	.word	0x00000007
        /*0794*/ 	.word	0x00000000
        /*0798*/ 	.short	0x010a
        /*079a*/ 	.byte	0x3f
	.zero		1


	//   ....[113]....
        /*079c*/ 	.word	0x00005f40
        /*07a0*/ 	.word	0x00000006
        /*07a4*/ 	.word	0x00000000
        /*07a8*/ 	.short	0x010a
        /*07aa*/ 	.byte	0x3f
	.zero		1


	//   ....[114]....
        /*07ac*/ 	.word	0x00005fd0
        /*07b0*/ 	.word	0x00000007
        /*07b4*/ 	.word	0x00000000
        /*07b8*/ 	.short	0x010a
        /*07ba*/ 	.byte	0x3f
	.zero		1


	//   ....[115]....
        /*07bc*/ 	.word	0x00006060
        /*07c0*/ 	.word	0x00000006
        /*07c4*/ 	.word	0x00000000
        /*07c8*/ 	.short	0x010a
        /*07ca*/ 	.byte	0x3f
	.zero		1


	//   ....[116]....
        /*07cc*/ 	.word	0x000060f0
        /*07d0*/ 	.word	0x00000007
        /*07d4*/ 	.word	0x00000000
        /*07d8*/ 	.short	0x010a
        /*07da*/ 	.byte	0x3f
	.zero		1


	//   ....[117]....
        /*07dc*/ 	.word	0x00006180
        /*07e0*/ 	.word	0x00000006
        /*07e4*/ 	.word	0x00000000
        /*07e8*/ 	.short	0x010a
        /*07ea*/ 	.byte	0x3f
	.zero		1


	//   ....[118]....
        /*07ec*/ 	.word	0x00006210
        /*07f0*/ 	.word	0x00000007
        /*07f4*/ 	.word	0x00000000
        /*07f8*/ 	.short	0x010a
        /*07fa*/ 	.byte	0x3f
	.zero		1


	//   ....[119]....
        /*07fc*/ 	.word	0x000062a0
        /*0800*/ 	.word	0x00000006
        /*0804*/ 	.word	0x00000000
        /*0808*/ 	.short	0x010a
        /*080a*/ 	.byte	0x3f
	.zero		1


	//   ....[120]....
        /*080c*/ 	.word	0x00006330
        /*0810*/ 	.word	0x00000007
        /*0814*/ 	.word	0x00000000
        /*0818*/ 	.short	0x010a
        /*081a*/ 	.byte	0x3f
	.zero		1


	//   ....[121]....
        /*081c*/ 	.word	0x000063c0
        /*0820*/ 	.word	0x00000006
        /*0824*/ 	.word	0x00000000
        /*0828*/ 	.short	0x010a
        /*082a*/ 	.byte	0x3f
	.zero		1


	//   ....[122]....
        /*082c*/ 	.word	0x00006450
        /*0830*/ 	.word	0x00000007
        /*0834*/ 	.word	0x00000000
        /*0838*/ 	.short	0x010a
        /*083a*/ 	.byte	0x3f
	.zero		1


	//   ....[123]....
        /*083c*/ 	.word	0x000064e0
        /*0840*/ 	.word	0x00000006
        /*0844*/ 	.word	0x00000000
        /*0848*/ 	.short	0x010a
        /*084a*/ 	.byte	0x3f
	.zero		1


	//   ....[124]....
        /*084c*/ 	.word	0x00006570
        /*0850*/ 	.word	0x00000007
        /*0854*/ 	.word	0x00000000
        /*0858*/ 	.short	0x010a
        /*085a*/ 	.byte	0x3f
	.zero		1


	//   ....[125]....
        /*085c*/ 	.word	0x00006600
        /*0860*/ 	.word	0x00000006
        /*0864*/ 	.word	0x00000000
        /*0868*/ 	.short	0x010a
        /*086a*/ 	.byte	0x3f
	.zero		1


	//   ....[126]....
        /*086c*/ 	.word	0x00006690
        /*0870*/ 	.word	0x00000007
        /*0874*/ 	.word	0x00000000
        /*0878*/ 	.short	0x010a
        /*087a*/ 	.byte	0x3f
	.zero		1


	//   ....[127]....
        /*087c*/ 	.word	0x00006720
        /*0880*/ 	.word	0x00000006
        /*0884*/ 	.word	0x00000000
        /*0888*/ 	.short	0x010a
        /*088a*/ 	.byte	0x3f
	.zero		1


	//   ....[128]....
        /*088c*/ 	.word	0x000067b0
        /*0890*/ 	.word	0x00000007
        /*0894*/ 	.word	0x00000000
        /*0898*/ 	.short	0x010a
        /*089a*/ 	.byte	0x3f
	.zero		1


	//   ....[129]....
        /*089c*/ 	.word	0x00006840
        /*08a0*/ 	.word	0x00000006
        /*08a4*/ 	.word	0x00000000
        /*08a8*/ 	.short	0x010a
        /*08aa*/ 	.byte	0x3f
	.zero		1


	//   ....[130]....
        /*08ac*/ 	.word	0x000068d0
        /*08b0*/ 	.word	0x00000007
        /*08b4*/ 	.word	0x00000000
        /*08b8*/ 	.short	0x010a
        /*08ba*/ 	.byte	0x3f
	.zero		1


	//   ....[131]....
        /*08bc*/ 	.word	0x00006960
        /*08c0*/ 	.word	0x00000006
        /*08c4*/ 	.word	0x00000000
        /*08c8*/ 	.short	0x010a
        /*08ca*/ 	.byte	0x3f
	.zero		1


	//   ....[132]....
        /*08cc*/ 	.word	0x000069f0
        /*08d0*/ 	.word	0x00000005
        /*08d4*/ 	.word	0x00000000
        /*08d8*/ 	.short	0x010a
        /*08da*/ 	.byte	0x3f
	.zero		1


	//   ....[133]....
        /*08dc*/ 	.word	0x00006a50
        /*08e0*/ 	.word	0x00000003
        /*08e4*/ 	.word	0x00000000
        /*08e8*/ 	.short	0x010a
        /*08ea*/ 	.byte	0x3f
	.zero		1


	//   ....[134]....
        /*08ec*/ 	.word	0x00006ab0
        /*08f0*/ 	.word	0x00000005
        /*08f4*/ 	.word	0x00000000
        /*08f8*/ 	.short	0x010a
        /*08fa*/ 	.byte	0x3f
	.zero		1


	//   ....[135]....
        /*08fc*/ 	.word	0x00006b80
        /*0900*/ 	.word	0x00000017
        /*0904*/ 	.word	0x00000148
        /*0908*/ 	.short	0x010a
        /*090a*/ 	.byte	0x3f
	.zero		1


	//   ....[136]....
        /*090c*/ 	.word	0x00006c50
        /*0910*/ 	.word	0x00000007
        /*0914*/ 	.word	0x00000000
        /*0918*/ 	.short	0x010a
        /*091a*/ 	.byte	0x3f
	.zero		1


	//   ....[137]....
        /*091c*/ 	.word	0x00006ca0
        /*0920*/ 	.word	0x00000006
        /*0924*/ 	.word	0x00000000
        /*0928*/ 	.short	0x010a
        /*092a*/ 	.byte	0x3f
	.zero		1


	//   ....[138]....
        /*092c*/ 	.word	0x00006cf0
        /*0930*/ 	.word	0x00000007
        /*0934*/ 	.word	0x00000000
        /*0938*/ 	.short	0x010a
        /*093a*/ 	.byte	0x3f
	.zero		1


	//   ....[139]....
        /*093c*/ 	.word	0x00006d40
        /*0940*/ 	.word	0x00000006
        /*0944*/ 	.word	0x00000000
        /*0948*/ 	.short	0x010a
        /*094a*/ 	.byte	0x3f
	.zero		1


	//   ....[140]....
        /*094c*/ 	.word	0x00006d90
        /*0950*/ 	.word	0x00000007
        /*0954*/ 	.word	0x00000000
        /*0958*/ 	.short	0x010a
        /*095a*/ 	.byte	0x3f
	.zero		1


	//   ....[141]....
        /*095c*/ 	.word	0x00006de0
        /*0960*/ 	.word	0x00000006
        /*0964*/ 	.word	0x00000000
        /*0968*/ 	.short	0x010a
        /*096a*/ 	.byte	0x3f
	.zero		1


	//   ....[142]....
        /*096c*/ 	.word	0x00006e30
        /*0970*/ 	.word	0x00000007
        /*0974*/ 	.word	0x00000000
        /*0978*/ 	.short	0x010a
        /*097a*/ 	.byte	0x3f
	.zero		1


	//   ....[143]....
        /*097c*/ 	.word	0x00006e80
        /*0980*/ 	.word	0x00000006
        /*0984*/ 	.word	0x00000000
        /*0988*/ 	.short	0x010a
        /*098a*/ 	.byte	0x3f
	.zero		1


	//   ....[144]....
        /*098c*/ 	.word	0x00006ed0
        /*0990*/ 	.word	0x00000007
        /*0994*/ 	.word	0x00000000
        /*0998*/ 	.short	0x010a
        /*099a*/ 	.byte	0x3f
	.zero		1


	//   ....[145]....
        /*099c*/ 	.word	0x00006f20
        /*09a0*/ 	.word	0x00000006
        /*09a4*/ 	.word	0x00000000
        /*09a8*/ 	.short	0x010a
        /*09aa*/ 	.byte	0x3f
	.zero		1


	//   ....[146]....
        /*09ac*/ 	.word	0x00006f70
        /*09b0*/ 	.word	0x00000007
        /*09b4*/ 	.word	0x00000000
        /*09b8*/ 	.short	0x010a
        /*09ba*/ 	.byte	0x3f
	.zero		1


	//   ....[147]....
        /*09bc*/ 	.word	0x00006fc0
        /*09c0*/ 	.word	0x00000006
        /*09c4*/ 	.word	0x00000000
        /*09c8*/ 	.short	0x010a
        /*09ca*/ 	.byte	0x3f
	.zero		1


	//   ....[148]....
        /*09cc*/ 	.word	0x00007010
        /*09d0*/ 	.word	0x00000007
        /*09d4*/ 	.word	0x00000000
        /*09d8*/ 	.short	0x010a
        /*09da*/ 	.byte	0x3f
	.zero		1


	//   ....[149]....
        /*09dc*/ 	.word	0x00007060
        /*09e0*/ 	.word	0x00000006
        /*09e4*/ 	.word	0x00000000
        /*09e8*/ 	.short	0x010a
        /*09ea*/ 	.byte	0x3f
	.zero		1


	//   ....[150]....
        /*09ec*/ 	.word	0x000070b0
        /*09f0*/ 	.word	0x00000007
        /*09f4*/ 	.word	0x00000000
        /*09f8*/ 	.short	0x010a
        /*09fa*/ 	.byte	0x3f
	.zero		1


	//   ....[151]....
        /*09fc*/ 	.word	0x00007100
        /*0a00*/ 	.word	0x00000006
        /*0a04*/ 	.word	0x00000000
        /*0a08*/ 	.short	0x010a
        /*0a0a*/ 	.byte	0x3f
	.zero		1


	//   ....[152]....
        /*0a0c*/ 	.word	0x00007150
        /*0a10*/ 	.word	0x00000007
        /*0a14*/ 	.word	0x00000000
        /*0a18*/ 	.short	0x010a
        /*0a1a*/ 	.byte	0x3f
	.zero		1


	//   ....[153]....
        /*0a1c*/ 	.word	0x000071a0
        /*0a20*/ 	.word	0x00000006
        /*0a24*/ 	.word	0x00000000
        /*0a28*/ 	.short	0x010a
        /*0a2a*/ 	.byte	0x3f
	.zero		1


	//   ....[154]....
        /*0a2c*/ 	.word	0x000071f0
        /*0a30*/ 	.word	0x00000007
        /*0a34*/ 	.word	0x00000000
        /*0a38*/ 	.short	0x010a
        /*0a3a*/ 	.byte	0x3f
	.zero		1


	//   ....[155]....
        /*0a3c*/ 	.word	0x00007240
        /*0a40*/ 	.word	0x00000006
        /*0a44*/ 	.word	0x00000000
        /*0a48*/ 	.short	0x010a
        /*0a4a*/ 	.byte	0x3f
	.zero		1


	//   ....[156]....
        /*0a4c*/ 	.word	0x00007290
        /*0a50*/ 	.word	0x00000007
        /*0a54*/ 	.word	0x00000000
        /*0a58*/ 	.short	0x010a
        /*0a5a*/ 	.byte	0x3f
	.zero		1


	//   ....[157]....
        /*0a5c*/ 	.word	0x000072e0
        /*0a60*/ 	.word	0x00000006
        /*0a64*/ 	.word	0x00000000
        /*0a68*/ 	.short	0x010a
        /*0a6a*/ 	.byte	0x3f
	.zero		1


	//   ....[158]....
        /*0a6c*/ 	.word	0x00007330
        /*0a70*/ 	.word	0x00000007
        /*0a74*/ 	.word	0x00000000
        /*0a78*/ 	.short	0x010a
        /*0a7a*/ 	.byte	0x3f
	.zero		1


	//   ....[159]....
        /*0a7c*/ 	.word	0x00007380
        /*0a80*/ 	.word	0x00000006
        /*0a84*/ 	.word	0x00000000
        /*0a88*/ 	.short	0x010a
        /*0a8a*/ 	.byte	0x3f
	.zero		1


	//   ....[160]....
        /*0a8c*/ 	.word	0x000073d0
        /*0a90*/ 	.word	0x00000007
        /*0a94*/ 	.word	0x00000000
        /*0a98*/ 	.short	0x010a
        /*0a9a*/ 	.byte	0x3f
	.zero		1


	//   ....[161]....
        /*0a9c*/ 	.word	0x00007420
        /*0aa0*/ 	.word	0x00000006
        /*0aa4*/ 	.word	0x00000000
        /*0aa8*/ 	.short	0x010a
        /*0aaa*/ 	.byte	0x3f
	.zero		1


	//   ....[162]....
        /*0aac*/ 	.word	0x00007470
        /*0ab0*/ 	.word	0x00000007
        /*0ab4*/ 	.word	0x00000000
        /*0ab8*/ 	.short	0x010a
        /*0aba*/ 	.byte	0x3f
	.zero		1


	//   ....[163]....
        /*0abc*/ 	.word	0x000074c0
        /*0ac0*/ 	.word	0x00000006
        /*0ac4*/ 	.word	0x00000000
        /*0ac8*/ 	.short	0x010a
        /*0aca*/ 	.byte	0x3f
	.zero		1


	//   ....[164]....
        /*0acc*/ 	.word	0x00007510
        /*0ad0*/ 	.word	0x00000007
        /*0ad4*/ 	.word	0x00000000
        /*0ad8*/ 	.short	0x010a
        /*0ada*/ 	.byte	0x3f
	.zero		1


	//   ....[165]....
        /*0adc*/ 	.word	0x00007560
        /*0ae0*/ 	.word	0x00000006
        /*0ae4*/ 	.word	0x00000000
        /*0ae8*/ 	.short	0x010a
        /*0aea*/ 	.byte	0x3f
	.zero		1


	//   ....[166]....
        /*0aec*/ 	.word	0x000075b0
        /*0af0*/ 	.word	0x00000007
        /*0af4*/ 	.word	0x00000000
        /*0af8*/ 	.short	0x010a
        /*0afa*/ 	.byte	0x3f
	.zero		1


	//   ....[167]....
        /*0afc*/ 	.word	0x00007600
        /*0b00*/ 	.word	0x00000006
        /*0b04*/ 	.word	0x00000000
        /*0b08*/ 	.short	0x010a
        /*0b0a*/ 	.byte	0x3f
	.zero		1


	//   ....[168]....
        /*0b0c*/ 	.word	0x00007650
        /*0b10*/ 	.word	0x00000007
        /*0b14*/ 	.word	0x00000000
        /*0b18*/ 	.short	0x010a
        /*0b1a*/ 	.byte	0x3f
	.zero		1


	//   ....[169]....
        /*0b1c*/ 	.word	0x000076a0
        /*0b20*/ 	.word	0x00000006
        /*0b24*/ 	.word	0x00000000
        /*0b28*/ 	.short	0x010a
        /*0b2a*/ 	.byte	0x3f
	.zero		1


	//   ....[170]....
        /*0b2c*/ 	.word	0x000076f0
        /*0b30*/ 	.word	0x00000007
        /*0b34*/ 	.word	0x00000000
        /*0b38*/ 	.short	0x010a
        /*0b3a*/ 	.byte	0x3f
	.zero		1


	//   ....[171]....
        /*0b3c*/ 	.word	0x00007740
        /*0b40*/ 	.word	0x00000006
        /*0b44*/ 	.word	0x00000000
        /*0b48*/ 	.short	0x010a
        /*0b4a*/ 	.byte	0x3f
	.zero		1


	//   ....[172]....
        /*0b4c*/ 	.word	0x00007790
        /*0b50*/ 	.word	0x00000007
        /*0b54*/ 	.word	0x00000000
        /*0b58*/ 	.short	0x010a
        /*0b5a*/ 	.byte	0x3f
	.zero		1


	//   ....[173]....
        /*0b5c*/ 	.word	0x000077e0
        /*0b60*/ 	.word	0x00000006
        /*0b64*/ 	.word	0x00000000
        /*0b68*/ 	.short	0x010a
        /*0b6a*/ 	.byte	0x3f
	.zero		1


	//   ....[174]....
        /*0b6c*/ 	.word	0x00007830
        /*0b70*/ 	.word	0x00000007
        /*0b74*/ 	.word	0x00000000
        /*0b78*/ 	.short	0x010a
        /*0b7a*/ 	.byte	0x3f
	.zero		1


	//   ....[175]....
        /*0b7c*/ 	.word	0x00007880
        /*0b80*/ 	.word	0x00000006
        /*0b84*/ 	.word	0x00000000
        /*0b88*/ 	.short	0x010a
        /*0b8a*/ 	.byte	0x3f
	.zero		1


	//----- nvinfo : EIATTR_NUM_MBARRIERS
	.align		4
.L_35:
        /*0b8c*/ 	.byte	0x03, 0x38
        /*0b8e*/ 	.short	0x0054


	//----- nvinfo : EIATTR_EXIT_INSTR_OFFSETS
	.align		4
        /*0b90*/ 	.byte	0x04, 0x1c
        /*0b92*/ 	.short	(.L_37 - .L_36)


	//   ....[0]....
.L_36:
        /*0b94*/ 	.word	0x00000ea0


	//   ....[1]....
        /*0b98*/ 	.word	0x000016b0


	//   ....[2]....
        /*0b9c*/ 	.word	0x00004030


	//   ....[3]....
        /*0ba0*/ 	.word	0x00004590


	//   ....[4]....
        /*0ba4*/ 	.word	0x00006a40


	//----- nvinfo : EIATTR_MAX_THREADS
	.align		4
.L_37:
        /*0ba8*/ 	.byte	0x04, 0x05
        /*0baa*/ 	.short	(.L_39 - .L_38)
.L_38:
        /*0bac*/ 	.word	0x00000180
        /*0bb0*/ 	.word	0x00000001
        /*0bb4*/ 	.word	0x00000001


	//----- nvinfo : EIATTR_CRS_STACK_SIZE
	.align		4
.L_39:
        /*0bb8*/ 	.byte	0x04, 0x1e
        /*0bba*/ 	.short	(.L_41 - .L_40)
.L_40:
        /*0bbc*/ 	.word	0x00000000


	//----- nvinfo : EIATTR_CBANK_PARAM_SIZE
	.align		4
.L_41:
        /*0bc0*/ 	.byte	0x03, 0x19
        /*0bc2*/ 	.short	0x0470


	//----- nvinfo : EIATTR_PARAM_CBANK
	.align		4
        /*0bc4*/ 	.byte	0x04, 0x0a
        /*0bc6*/ 	.short	(.L_43 - .L_42)
	.align		4
.L_42:
        /*0bc8*/ 	.word	index@(.nv.constant0._ZN7cutlass13device_kernelINS_4gemm6kernel13GemmUniversalIN4cute5tupleIJiiiiEEENS1_10collective13CollectiveMmaINS1_34MainloopSm90TmaGmmaWarpSpecializedILi41ENS5_IJNS4_1CILi2EEENSA_ILi1EEESC_EEENS1_35KernelTmaWarpSpecializedCooperativeEEENS5_IJNSA_ILi128EEENSA_ILi48EEENSA_ILi32EEEEEEaNS5_IJlSC_lEEEaSK_NS4_8TiledMMAINS4_8MMA_AtomIJNS4_4SM904GMMA26MMA_64x16x32_S32S8S8_SS_TNEEEENS4_6LayoutISD_NS5_IJSC_NSA_ILi0EEESS_EEEEENS5_IJNS4_10UnderscoreESV_SV_EEEEENS4_13SM90_TMA_LOADENS4_14ComposedLayoutINS4_7SwizzleILi1ELi4ELi3EEENS4_18smem_ptr_flag_bitsILi8EEENSR_INS5_IJNSA_ILi8EEESI_EEENS5_IJSI_SC_EEEEEEEvNS4_8identityENS4_23SM90_TMA_LOAD_MULTICASTES18_vS19_EENS_8epilogue10collective6detail29Sm90TmaWarpSpecializedAdapterINS1D_15DefaultEpilogueIaSK_SK_NS1C_6thread17LinearCombinationIaLi1EiiLNS1H_9ScaleType4KindE0ELNS_15FloatRoundStyleE2EaEENS1_15EpilogueDefaultEEEEEvvEEEEvNT_6ParamsE)
        /*0bcc*/ 	.short	0x0210
        /*0bce*/ 	.short	0x0470


	//----- nvinfo : EIATTR_SW_WAR
	.align		4
.L_43:
        /*0bd0*/ 	.byte	0x04, 0x36
        /*0bd2*/ 	.short	(.L_45 - .L_44)
.L_44:
        /*0bd4*/ 	.word	0x00000008
.L_45:


//--------------------- .nv.callgraph             --------------------------
	.section	.nv.callgraph,"",@"SHT_CUDA_CALLGRAPH"
	.align	4
	.sectionentsize	8
	.align		4
        /*0000*/ 	.word	0x00000000
	.align		4
        /*0004*/ 	.word	0xffffffff
	.align		4
        /*0008*/ 	.word	index@(_ZN7cutlass13device_kernelINS_4gemm6kernel13GemmUniversalIN4cute5tupleIJiiiiEEENS1_10collective13CollectiveMmaINS1_34MainloopSm90TmaGmmaWarpSpecializedILi41ENS5_IJNS4_1CILi2EEENSA_ILi1EEESC_EEENS1_35KernelTmaWarpSpecializedCooperativeEEENS5_IJNSA_ILi128EEENSA_ILi48EEENSA_ILi32EEEEEEaNS5_IJlSC_lEEEaSK_NS4_8TiledMMAINS4_8MMA_AtomIJNS4_4SM904GMMA26MMA_64x16x32_S32S8S8_SS_TNEEEENS4_6LayoutISD_NS5_IJSC_NSA_ILi0EEESS_EEEEENS5_IJNS4_10UnderscoreESV_SV_EEEEENS4_13SM90_TMA_LOADENS4_14ComposedLayoutINS4_7SwizzleILi1ELi4ELi3EEENS4_18smem_ptr_flag_bitsILi8EEENSR_INS5_IJNSA_ILi8EEESI_EEENS5_IJSI_SC_EEEEEEEvNS4_8identityENS4_23SM90_TMA_LOAD_MULTICASTES18_vS19_EENS_8epilogue10collective6detail29Sm90TmaWarpSpecializedAdapterINS1D_15DefaultEpilogueIaSK_SK_NS1C_6thread17LinearCombinationIaLi1EiiLNS1H_9ScaleType4KindE0ELNS_15FloatRoundStyleE2EaEENS1_15EpilogueDefaultEEEEEvvEEEEvNT_6ParamsE)
	.align		4
        /*000c*/ 	.word	index@(__assertfail)
	.align		4
        /*0010*/ 	.word	0x00000000
	.align		4
        /*0014*/ 	.word	0xfffffffe
	.align		4
        /*0018*/ 	.word	0x00000000
	.align		4
        /*001c*/ 	.word	0xfffffffd
	.align		4
        /*0020*/ 	.word	0x00000000
	.align		4
        /*0024*/ 	.word	0xfffffffc


//--------------------- .nv.constant4             --------------------------
	.section	.nv.constant4,"a",@progbits
	.align	8
	.align		8
.nv.constant4:
        /*0000*/ 	.dword	__assertfail
	.align		8
        /*0008*/ 	.dword	__unnamed_1
	.align		8
        /*0010*/ 	.dword	_ZN40_INTERNAL_b20b768c_4_k_cu_ae99e051_124324cuda3std3__45__cpo5beginE
	.align		8
        /*0018*/ 	.dword	_ZN40_INTERNAL_b20b768c_4_k_cu_ae99e051_124324cuda3std3__45__cpo3endE
	.align		8
        /*0020*/ 	.dword	_ZN40_INTERNAL_b20b768c_4_k_cu_ae99e051_124324cuda3std3__45__cpo6cbeginE
	.align		8
        /*0028*/ 	.dword	_ZN40_INTERNAL_b20b768c_4_k_cu_ae99e051_124324cuda3std3__45__cpo4cendE
	.align		8
        /*0030*/ 	.dword	_ZN40_INTERNAL_b20b768c_4_k_cu_ae99e051_124324cuda3std3__442_GLOBAL__N__b20b768c_4_k_cu_ae99e051_124326ignoreE
	.align		8
        /*0038*/ 	.dword	_ZN40_INTERNAL_b20b768c_4_k_cu_ae99e051_124324cuda3std3__419piecewise_constructE
	.align		8
        /*0040*/ 	.dword	_ZN40_INTERNAL_b20b768c_4_k_cu_ae99e051_124324cuda3std3__48in_placeE
	.align		8
        /*0048*/ 	.dword	_ZN40_INTERNAL_b20b768c_4_k_cu_ae99e051_124324cuda3std6ranges3__45__cpo4swapE
	.align		8
        /*0050*/ 	.dword	_ZN40_INTERNAL_b20b768c_4_k_cu_ae99e051_124324cuda3std6ranges3__45__cpo9iter_moveE
	.align		8
        /*0058*/ 	.dword	_ZN40_INTERNAL_b20b768c_4_k_cu_ae99e051_124324cute7productE
	.align		8
        /*0060*/ 	.dword	_ZN40_INTERNAL_b20b768c_4_k_cu_ae99e051_124324cute1_E
	.align		8
        /*0068*/ 	.dword	$str$22
	.align		8
        /*0070*/ 	.dword	$str$23


//--------------------- .text._ZN7cutlass13device_kernelINS_4gemm6kernel13GemmUniversalIN4cute5tupleIJiiiiEEENS1_10collective13CollectiveMmaINS1_34MainloopSm90TmaGmmaWarpSpecializedILi41ENS5_IJNS4_1CILi2EEENSA_ILi1EEESC_EEENS1_35KernelTmaWarpSpecializedCooperativeEEENS5_IJNSA_ILi128EEENSA_ILi48EEENSA_ILi32EEEEEEaNS5_IJlSC_lEEEaSK_NS4_8TiledMMAINS4_8MMA_AtomIJNS4_4SM904GMMA26MMA_64x16x32_S32S8S8_SS_TNEEEENS4_6LayoutISD_NS5_IJSC_NSA_ILi0EEESS_EEEEENS5_IJNS4_10UnderscoreESV_SV_EEEEENS4_13SM90_TMA_LOADENS4_14ComposedLayoutINS4_7SwizzleILi1ELi4ELi3EEENS4_18smem_ptr_flag_bitsILi8EEENSR_INS5_IJNSA_ILi8EEESI_EEENS5_IJSI_SC_EEEEEEEvNS4_8identityENS4_23SM90_TMA_LOAD_MULTICASTES18_vS19_EENS_8epilogue10collective6detail29Sm90TmaWarpSpecializedAdapterINS1D_15DefaultEpilogueIaSK_SK_NS1C_6thread17LinearCombinationIaLi1EiiLNS1H_9ScaleType4KindE0ELNS_15FloatRoundStyleE2EaEENS1_15EpilogueDefaultEEEEEvvEEEEvNT_6ParamsE --------------------------
	.section	.text._ZN7cutlass13device_kernelINS_4gemm6kernel13GemmUniversalIN4cute5tupleIJiiiiEEENS1_10collective13CollectiveMmaINS1_34MainloopSm90TmaGmmaWarpSpecializedILi41ENS5_IJNS4_1CILi2EEENSA_ILi1EEESC_EEENS1_35KernelTmaWarpSpecializedCooperativeEEENS5_IJNSA_ILi128EEENSA_ILi48EEENSA_ILi32EEEEEEaNS5_IJlSC_lEEEaSK_NS4_8TiledMMAINS4_8MMA_AtomIJNS4_4SM904GMMA26MMA_64x16x32_S32S8S8_SS_TNEEEENS4_6LayoutISD_NS5_IJSC_NSA_ILi0EEESS_EEEEENS5_IJNS4_10UnderscoreESV_SV_EEEEENS4_13SM90_TMA_LOADENS4_14ComposedLayoutINS4_7SwizzleILi1ELi4ELi3EEENS4_18smem_ptr_flag_bitsILi8EEENSR_INS5_IJNSA_ILi8EEESI_EEENS5_IJSI_SC_EEEEEEEvNS4_8identityENS4_23SM90_TMA_LOAD_MULTICASTES18_vS19_EENS_8epilogue10collective6detail29Sm90TmaWarpSpecializedAdapterINS1D_15DefaultEpilogueIaSK_SK_NS1C_6thread17LinearCombinationIaLi1EiiLNS1H_9ScaleType4KindE0ELNS_15FloatRoundStyleE2EaEENS1_15EpilogueDefaultEEEEEvvEEEEvNT_6ParamsE,"ax",@progbits
	.align	128
.text._ZN7cutlass13device_kernelINS_4gemm6kernel13GemmUniversalIN4cute5tupleIJiiiiEEENS1_10collective13CollectiveMmaINS1_34MainloopSm90TmaGmmaWarpSpecializedILi41ENS5_IJNS4_1CILi2EEENSA_ILi1EEESC_EEENS1_35KernelTmaWarpSpecializedCooperativeEEENS5_IJNSA_ILi128EEENSA_ILi48EEENSA_ILi32EEEEEEaNS5_IJlSC_lEEEaSK_NS4_8TiledMMAINS4_8MMA_AtomIJNS4_4SM904GMMA26MMA_64x16x32_S32S8S8_SS_TNEEEENS4_6LayoutISD_NS5_IJSC_NSA_ILi0EEESS_EEEEENS5_IJNS4_10UnderscoreESV_SV_EEEEENS4_13SM90_TMA_LOADENS4_14ComposedLayoutINS4_7SwizzleILi1ELi4ELi3EEENS4_18smem_ptr_flag_bitsILi8EEENSR_INS5_IJNSA_ILi8EEESI_EEENS5_IJSI_SC_EEEEEEEvNS4_8identityENS4_23SM90_TMA_LOAD_MULTICASTES18_vS19_EENS_8epilogue10collective6detail29Sm90TmaWarpSpecializedAdapterINS1D_15DefaultEpilogueIaSK_SK_NS1C_6thread17LinearCombinationIaLi1EiiLNS1H_9ScaleType4KindE0ELNS_15FloatRoundStyleE2EaEENS1_15EpilogueDefaultEEEEEvvEEEEvNT_6ParamsE:
        .type           _ZN7cutlass13device_kernelINS_4gemm6kernel13GemmUniversalIN4cute5tupleIJiiiiEEENS1_10collective13CollectiveMmaINS1_34MainloopSm90TmaGmmaWarpSpecializedILi41ENS5_IJNS4_1CILi2EEENSA_ILi1EEESC_EEENS1_35KernelTmaWarpSpecializedCooperativeEEENS5_IJNSA_ILi128EEENSA_ILi48EEENSA_ILi32EEEEEEaNS5_IJlSC_lEEEaSK_NS4_8TiledMMAINS4_8MMA_AtomIJNS4_4SM904GMMA26MMA_64x16x32_S32S8S8_SS_TNEEEENS4_6LayoutISD_NS5_IJSC_NSA_ILi0EEESS_EEEEENS5_IJNS4_10UnderscoreESV_SV_EEEEENS4_13SM90_TMA_LOADENS4_14ComposedLayoutINS4_7SwizzleILi1ELi4ELi3EEENS4_18smem_ptr_flag_bitsILi8EEENSR_INS5_IJNSA_ILi8EEESI_EEENS5_IJSI_SC_EEEEEEEvNS4_8identityENS4_23SM90_TMA_LOAD_MULTICASTES18_vS19_EENS_8epilogue10collective6detail29Sm90TmaWarpSpecializedAdapterINS1D_15DefaultEpilogueIaSK_SK_NS1C_6thread17LinearCombinationIaLi1EiiLNS1H_9ScaleType4KindE0ELNS_15FloatRoundStyleE2EaEENS1_15EpilogueDefaultEEEEEvvEEEEvNT_6ParamsE,@function
        .size           _ZN7cutlass13device_kernelINS_4gemm6kernel13GemmUniversalIN4cute5tupleIJiiiiEEENS1_10collective13CollectiveMmaINS1_34MainloopSm90TmaGmmaWarpSpecializedILi41ENS5_IJNS4_1CILi2EEENSA_ILi1EEESC_EEENS1_35KernelTmaWarpSpecializedCooperativeEEENS5_IJNSA_ILi128EEENSA_ILi48EEENSA_ILi32EEEEEEaNS5_IJlSC_lEEEaSK_NS4_8TiledMMAINS4_8MMA_AtomIJNS4_4SM904GMMA26MMA_64x16x32_S32S8S8_SS_TNEEEENS4_6LayoutISD_NS5_IJSC_NSA_ILi0EEESS_EEEEENS5_IJNS4_10UnderscoreESV_SV_EEEEENS4_13SM90_TMA_LOADENS4_14ComposedLayoutINS4_7SwizzleILi1ELi4ELi3EEENS4_18smem_ptr_flag_bitsILi8EEENSR_INS5_IJNSA_ILi8EEESI_EEENS5_IJSI_SC_EEEEEEEvNS4_8identityENS4_23SM90_TMA_LOAD_MULTICASTES18_vS19_EENS_8epilogue10collective6detail29Sm90TmaWarpSpecializedAdapterINS1D_15DefaultEpilogueIaSK_SK_NS1C_6thread17LinearCombinationIaLi1EiiLNS1H_9ScaleType4KindE0ELNS_15FloatRoundStyleE2EaEENS1_15EpilogueDefaultEEEEEvvEEEEvNT_6ParamsE,(.L_x_196 - _ZN7cutlass13device_kernelINS_4gemm6kernel13GemmUniversalIN4cute5tupleIJiiiiEEENS1_10collective13CollectiveMmaINS1_34MainloopSm90TmaGmmaWarpSpecializedILi41ENS5_IJNS4_1CILi2EEENSA_ILi1EEESC_EEENS1_35KernelTmaWarpSpecializedCooperativeEEENS5_IJNSA_ILi128EEENSA_ILi48EEENSA_ILi32EEEEEEaNS5_IJlSC_lEEEaSK_NS4_8TiledMMAINS4_8MMA_AtomIJNS4_4SM904GMMA26MMA_64x16x32_S32S8S8_SS_TNEEEENS4_6LayoutISD_NS5_IJSC_NSA_ILi0EEESS_EEEEENS5_IJNS4_10UnderscoreESV_SV_EEEEENS4_13SM90_TMA_LOADENS4_14ComposedLayoutINS4_7SwizzleILi1ELi4ELi3EEENS4_18smem_ptr_flag_bitsILi8EEENSR_INS5_IJNSA_ILi8EEESI_EEENS5_IJSI_SC_EEEEEEEvNS4_8identityENS4_23SM90_TMA_LOAD_MULTICASTES18_vS19_EENS_8epilogue10collective6detail29Sm90TmaWarpSpecializedAdapterINS1D_15DefaultEpilogueIaSK_SK_NS1C_6thread17LinearCombinationIaLi1EiiLNS1H_9ScaleType4KindE0ELNS_15FloatRoundStyleE2EaEENS1_15EpilogueDefaultEEEEEvvEEEEvNT_6ParamsE)
        .other          _ZN7cutlass13device_kernelINS_4gemm6kernel13GemmUniversalIN4cute5tupleIJiiiiEEENS1_10collective13CollectiveMmaINS1_34MainloopSm90TmaGmmaWarpSpecializedILi41ENS5_IJNS4_1CILi2EEENSA_ILi1EEESC_EEENS1_35KernelTmaWarpSpecializedCooperativeEEENS5_IJNSA_ILi128EEENSA_ILi48EEENSA_ILi32EEEEEEaNS5_IJlSC_lEEEaSK_NS4_8TiledMMAINS4_8MMA_AtomIJNS4_4SM904GMMA26MMA_64x16x32_S32S8S8_SS_TNEEEENS4_6LayoutISD_NS5_IJSC_NSA_ILi0EEESS_EEEEENS5_IJNS4_10UnderscoreESV_SV_EEEEENS4_13SM90_TMA_LOADENS4_14ComposedLayoutINS4_7SwizzleILi1ELi4ELi3EEENS4_18smem_ptr_flag_bitsILi8EEENSR_INS5_IJNSA_ILi8EEESI_EEENS5_IJSI_SC_EEEEEEEvNS4_8identityENS4_23SM90_TMA_LOAD_MULTICASTES18_vS19_EENS_8epilogue10collective6detail29Sm90TmaWarpSpecializedAdapterINS1D_15DefaultEpilogueIaSK_SK_NS1C_6thread17LinearCombinationIaLi1EiiLNS1H_9ScaleType4KindE0ELNS_15FloatRoundStyleE2EaEENS1_15EpilogueDefaultEEEEEvvEEEEvNT_6ParamsE,@"STO_CUDA_ENTRY STV_DEFAULT"
_ZN7cutlass13device_kernelINS_4gemm6kernel13GemmUniversalIN4cute5tupleIJiiiiEEENS1_10collective13CollectiveMmaINS1_34MainloopSm90TmaGmmaWarpSpecializedILi41ENS5_IJNS4_1CILi2EEENSA_ILi1EEESC_EEENS1_35KernelTmaWarpSpecializedCooperativeEEENS5_IJNSA_ILi128EEENSA_ILi48EEENSA_ILi32EEEEEEaNS5_IJlSC_lEEEaSK_NS4_8TiledMMAINS4_8MMA_AtomIJNS4_4SM904GMMA26MMA_64x16x32_S32S8S8_SS_TNEEEENS4_6LayoutISD_NS5_IJSC_NSA_ILi0EEESS_EEEEENS5_IJNS4_10UnderscoreESV_SV_EEEEENS4_13SM90_TMA_LOADENS4_14ComposedLayoutINS4_7SwizzleILi1ELi4ELi3EEENS4_18smem_ptr_flag_bitsILi8EEENSR_INS5_IJNSA_ILi8EEESI_EEENS5_IJSI_SC_EEEEEEEvNS4_8identityENS4_23SM90_TMA_LOAD_MULTICASTES18_vS19_EENS_8epilogue10collective6detail29Sm90TmaWarpSpecializedAdapterINS1D_15DefaultEpilogueIaSK_SK_NS1C_6thread17LinearCombinationIaLi1EiiLNS1H_9ScaleType4KindE0ELNS_15FloatRoundStyleE2EaEENS1_15EpilogueDefaultEEEEEvvEEEEvNT_6ParamsE:
[----:B------:R-:W0:Y:S01]  /*0000*/  LDC R1, c[0x0][0x28] ;  /* 0x00000a00ff017b82 */ /* 0x000e220000000800 */
[----:B------:R-:W1:Y:S01]  /*0010*/  S2R R55, SR_TID.X ;  /* 0x0000000000377919 */ /* 0x000e620000002100 */
[----:B------:R-:W-:Y:S01]  /*0020*/  ELECT P0, URZ, PT ;  /* 0x00000000003f782f */ /* 0x000fe20003800000 */
[----:B------:R-:W-:Y:S01]  /*0030*/  BSSY B0, `(.L_x_0) ;  /* 0x000000f000007945 */ /* 0x000fe20003800000 */
[--C-:B-1----:R-:W-:Y:S02]  /*0040*/  SHF.R.U32.HI R0, RZ, 0x5, R55.reuse ;  /* 0x00000005ff007819 */ /* 0x102fe40000011637 */
[----:B------:R-:W-:-:S03]  /*0050*/  SHF.R.U32.HI R7, RZ, 0x7, R55 ;  /* 0x00000007ff077819 */ /* 0x000fc60000011637 */
[----:B------:R-:W1:Y:S04]  /*0060*/  SHFL.IDX PT, R3, R0, RZ, 0x1f ;  /* 0x00001fff00037589 */ /* 0x000e6800000e0000 */
[----:B------:R2:W3:Y:S01]  /*0070*/  SHFL.IDX PT, R2, R7, RZ, 0x1f ;  /* 0x00001fff07027589 */ /* 0x0004e200000e0000 */
[----:B-1----:R-:W-:-:S13]  /*0080*/  ISETP.NE.OR P0, PT, R3, RZ, !P0 ;  /* 0x000000ff0300720c */ /* 0x002fda0004705670 */
[----:B0-23--:R-:W-:Y:S05]  /*0090*/  @P0 BRA `(.L_x_1) ;  /* 0x0000000000200947 */ /* 0x00dfea0003800000 */
[----:B------:R-:W-:Y:S02]  /*00a0*/  ULDC.64 UR4, c[0x0][0x198] ;  /* 0x0000660000047ab9 */ /* 0x000fe40000000a00 */
[----:B------:R-:W-:Y:S02]  /*00b0*/  UIADD3 UR6, UP0, UR4, 0xf0, URZ ;  /* 0x000000f004067890 */ /* 0x000fe4000ff1e03f */
[----:B------:R-:W-:Y:S02]  /*00c0*/  UIADD3 UR4, UP1, UR4, 0x1f0, URZ ;  /* 0x000001f004047890 */ /* 0x000fe4000ff3e03f */
[----:B------:R-:W-:Y:S02]  /*00d0*/  UIADD3.X UR7, URZ, UR5, URZ, UP0, !UPT ;  /* 0x000000053f077290 */ /* 0x000fe400087fe43f */
[----:B------:R-:W-:-:S07]  /*00e0*/  UIADD3.X UR5, URZ, UR5, URZ, UP1, !UPT ;  /* 0x000000053f057290 */ /* 0x000fce0008ffe43f */
[----:B------:R0:W-:Y:S02]  /*00f0*/  UTMACCTL.PF [UR6] ;  /* 0x00000000060079b9 */ /* 0x0001e40008040000 */
[----:B------:R0:W-:Y:S02]  /*0100*/  UTMACCTL.PF [UR4] ;  /* 0x00000000040079b9 */ /* 0x0001e40008040000 */
[----:B0-----:R-:W-:Y:S01]  /*0110*/  NOP ;  /* 0x0000000000007918 */ /* 0x001fe20000000000 */
.L_x_1:
[----:B------:R-:W-:Y:S05]  /*0120*/  BSYNC B0 ;  /* 0x0000000000007941 */ /* 0x000fea0003800000 */
.L_x_0:
[----:B------:R-:W0:Y:S02]  /*0130*/  SHFL.IDX PT, R5, R0, RZ, 0x1f ;  /* 0x00001fff00057589 */ /* 0x000e2400000e0000 */
[----:B0-----:R-:W-:-:S13]  /*0140*/  ISETP.NE.AND P0, PT, R5, RZ, PT ;  /* 0x000000ff0500720c */ /* 0x001fda0003f05270 */
[----:B------:R-:W-:Y:S05]  /*0150*/  @P0 BRA `(.L_x_2) ;  /* 0x00000004008c0947 */ /* 0x000fea0003800000 */
[----:B------:R-:W-:Y:S01]  /*0160*/  ELECT P0, URZ, PT ;  /* 0x00000000003f782f */ /* 0x000fe20003800000 */
[----:B------:R-:W-:-:S12]  /*0170*/  BSSY B0, `(.L_x_2) ;  /* 0x0000061000007945 */ /* 0x000fd80003800000 */
[----:B------:R-:W-:Y:S05]  /*0180*/  @!P0 BRA `(.L_x_3) ;  /* 0x00000004007c8947 */ /* 0x000fea0003800000 */
[----:B------:R-:W0:Y:S01]  /*0190*/  S2UR UR8, SR_CgaCtaId ;  /* 0x00000000000879c3 */ /* 0x000e220000008800 */
[----:B------:R-:W-:Y:S01]  /*01a0*/  UMOV UR4, 0x400 ;  /* 0x0000040000047882 */ /* 0x000fe20000000000 */
[----:B------:R-:W-:Y:S01]  /*01b0*/  UMOV UR5, 0x1 ;  /* 0x0000000100057882 */ /* 0x000fe20000000000 */
[----:B------:R-:W-:Y:S02]  /*01c0*/  UMOV UR6, 0x4 ;  /* 0x0000000400067882 */ /* 0x000fe40000000000 */
[----:B------:R-:W-:-:S04]  /*01d0*/  UIADD3 UR6, -UR6, 0x100000, URZ ;  /* 0x0010000006067890 */ /* 0x000fc8000fffe13f */
[----:B------:R-:W-:Y:S02]  /*01e0*/  USHF.L.U32 UR7, UR6, 0xb, URZ ;  /* 0x0000000b06077899 */ /* 0x000fe4000800063f */
[----:B------:R-:W-:Y:S02]  /*01f0*/  USHF.L.U32 UR6, UR6, 0x1, URZ ;  /* 0x0000000106067899 */ /* 0x000fe4000800063f */
[----:B0-----:R-:W-:Y:S02]  /*0200*/  ULEA UR8, UR8, UR4, 0x18 ;  /* 0x0000000408087291 */ /* 0x001fe4000f8ec03f */
[----:B------:R-:W-:-:S04]  /*0210*/  UIADD3 UR4, -UR5, 0x100000, URZ ;  /* 0x0010000005047890 */ /* 0x000fc8000fffe13f */
[----:B------:R-:W-:Y:S02]  /*0220*/  USHF.L.U32 UR5, UR4, 0xb, URZ ;  /* 0x0000000b04057899 */ /* 0x000fe4000800063f */
[----:B------:R-:W-:Y:S01]  /*0230*/  USHF.L.U32 UR4, UR4, 0x1, URZ ;  /* 0x0000000104047899 */ /* 0x000fe2000800063f */
[----:B------:R-:W0:Y:S11]  /*0240*/  FENCE.VIEW.ASYNC.S ;  /* 0x00000000000073c6 */ /* 0x000e360000000000 */
[----:B0-----:R0:W1:Y:S01]  /*0250*/  SYNCS.EXCH.64 URZ, [UR8], UR4 ;  /* 0x00000004083f75b2 */ /* 0x0010620008000100 */
[----:B------:R0:W2:Y:S01]  /*0260*/  SYNCS.EXCH.64 URZ, [UR8+0x148], UR6 ;  /* 0x00014806083f75b2 */ /* 0x0000a20008000100 */
[----:B------:R0:W3:Y:S01]  /*0270*/  SYNCS.EXCH.64 URZ, [UR8+0x8], UR4 ;  /* 0x00000804083f75b2 */ /* 0x0000e20008000100 */
[----:B------:R0:W4:Y:S01]  /*0280*/  SYNCS.EXCH.64 URZ, [UR8+0x150], UR6 ;  /* 0x00015006083f75b2 */ /* 0x0001220008000100 */
[----:B------:R0:W0:Y:S01]  /*0290*/  SYNCS.EXCH.64 URZ, [UR8+0x10], UR4 ;  /* 0x00001004083f75b2 */ /* 0x0000220008000100 */
        /* <DEDUP_REMOVED lines=77> */
[----:B-1234-:R-:W-:Y:S01]  /*0770*/  NOP ;  /* 0x0000000000007918 */ /* 0x01efe20000000000 */
.L_x_3:
[----:B0-----:R-:W-:Y:S05]  /*0780*/  BSYNC B0 ;  /* 0x0000000000007941 */ /* 0x001fea0003800000 */
.L_x_2:
[----:B------:R-:W-:Y:S01]  /*0790*/  SHF.R.S32.HI R4, RZ, 0x1f, R55 ;  /* 0x0000001fff047819 */ /* 0x000fe20000011437 */
[----:B------:R-:W0:Y:S01]  /*07a0*/  SHFL.IDX PT, R0, R0, RZ, 0x1f ;  /* 0x00001fff00007589 */ /* 0x000e2200000e0000 */
[----:B------:R-:W1:Y:S01]  /*07b0*/  S2UR UR8, SR_CTAID.X ;  /* 0x00000000000879c3 */ /* 0x000e620000002500 */
[----:B------:R-:W-:Y:S02]  /*07c0*/  ELECT P0, URZ, PT ;  /* 0x00000000003f782f */ /* 0x000fe40003800000 */
[----:B------:R-:W-:Y:S01]  /*07d0*/  LEA.HI R4, R4, R55, RZ, 0x7 ;  /* 0x0000003704047211 */ /* 0x000fe200078f38ff */
[----:B------:R-:W-:Y:S01]  /*07e0*/  ULDC UR4, c[0x0][0x150] ;  /* 0x0000540000047ab9 */ /* 0x000fe20000000800 */
[----:B------:R-:W-:Y:S01]  /*07f0*/  SHF.R.S32.HI R6, RZ, 0x1f, R5 ;  /* 0x0000001fff067819 */ /* 0x000fe20000011405 */
[----:B------:R-:W-:Y:S01]  /*0800*/  NOP ;  /* 0x0000000000007918 */ /* 0x000fe20000000000 */
[----:B------:R-:W-:Y:S01]  /*0810*/  LOP3.LUT R4, R4, 0xffffff80, RZ, 0xc0, !PT ;  /* 0xffffff8004047812 */ /* 0x000fe200078ec0ff */
[----:B------:R-:W-:Y:S01]  /*0820*/  NOP ;  /* 0x0000000000007918 */ /* 0x000fe20000000000 */
[----:B------:R-:W-:Y:S01]  /*0830*/  LEA.HI R6, R6, R5, RZ, 0x2 ;  /* 0x0000000506067211 */ /* 0x000fe200078f10ff */
[----:B------:R-:W2:Y:S01]  /*0840*/  LDC R11, c[0x0][0x144] ;  /* 0x00005100ff0b7b82 */ /* 0x000ea20000000800 */
[----:B------:R-:W-:Y:S01]  /*0850*/  IMAD.MOV.U32 R22, RZ, RZ, 0x1 ;  /* 0x00000001ff167424 */ /* 0x000fe200078e00ff */
[----:B------:R-:W-:Y:S01]  /*0860*/  ISETP.NE.AND P3, PT, R2, RZ, PT ;  /* 0x000000ff0200720c */ /* 0x000fe20003f65270 */
[----:B------:R-:W-:Y:S01]  /*0870*/  IMAD.IADD R8, R55, 0x1, -R4 ;  /* 0x0000000137087824 */ /* 0x000fe200078e0a04 */
[----:B------:R-:W-:Y:S01]  /*0880*/  LOP3.LUT R6, R6, 0x3ffffffc, RZ, 0xc0, !PT ;  /* 0x3ffffffc06067812 */ /* 0x000fe200078ec0ff */
[----:B------:R-:W3:Y:S03]  /*0890*/  S2R R4, SR_CTAID.Y ;  /* 0x0000000000047919 */ /* 0x000ee60000002600 */
[----:B------:R-:W-:Y:S01]  /*08a0*/  SHF.R.S32.HI R9, RZ, 0x1f, R8 ;  /* 0x0000001fff097819 */ /* 0x000fe20000011408 */
[----:B------:R-:W-:Y:S01]  /*08b0*/  IMAD.IADD R6, R5, 0x1, -R6 ;  /* 0x0000000105067824 */ /* 0x000fe200078e0a06 */
[----:B------:R-:W4:Y:S02]  /*08c0*/  LDC R13, c[0x0][0x140] ;  /* 0x00005000ff0d7b82 */ /* 0x000f240000000800 */
[----:B------:R-:W-:-:S02]  /*08d0*/  LEA.HI R9, R9, R8, RZ, 0x3 ;  /* 0x0000000809097211 */ /* 0x000fc400078f18ff */
[----:B0-----:R-:W-:Y:S02]  /*08e0*/  ISETP.NE.OR P0, PT, R0, RZ, !P0 ;  /* 0x000000ff0000720c */ /* 0x001fe40004705670 */
[--C-:B------:R-:W-:Y:S02]  /*08f0*/  SHF.R.S32.HI R0, RZ, 0x3, R9.reuse ;  /* 0x00000003ff007819 */ /* 0x100fe40000011409 */
[----:B-1----:R-:W-:Y:S02]  /*0900*/  I2FP.F32.U32 R10, UR8 ;  /* 0x00000008000a7c45 */ /* 0x002fe40008201000 */
[----:B------:R-:W-:-:S03]  /*0910*/  SHF.R.S32.HI R9, RZ, 0x1f, R9 ;  /* 0x0000001fff097819 */ /* 0x000fc60000011409 */
[----:B------:R-:W-:Y:S01]  /*0920*/  FMUL R10, R10, UR4 ;  /* 0x000000040a0a7c20 */ /* 0x000fe20008400000 */
[----:B------:R-:W-:Y:S01]  /*0930*/  LEA.HI R9, R9, R0, RZ, 0x2 ;  /* 0x0000000009097211 */ /* 0x000fe200078f10ff */
[----:B------:R-:W-:Y:S02]  /*0940*/  ULDC UR4, c[0x0][0x154] ;  /* 0x0000550000047ab9 */ /* 0x000fe40000000800 */
[----:B------:R-:W-:Y:S01]  /*0950*/  VOTEU.ALL UP0, P0 ;  /* 0x00000000003f7886 */ /* 0x000fe20000000000 */
[----:B------:R-:W-:Y:S01]  /*0960*/  LOP3.LUT R9, R9, 0xfffffffc, RZ, 0xc0, !PT ;  /* 0xfffffffc09097812 */ /* 0x000fe200078ec0ff */
[----:B------:R-:W0:Y:S01]  /*0970*/  F2I.U32.TRUNC.NTZ R10, R10 ;  /* 0x0000000a000a7305 */ /* 0x000e22000020f000 */
[----:B------:R-:W-:Y:S02]  /*0980*/  VOTEU.ALL UP1, P0 ;  /* 0x00000000003f7886 */ /* 0x000fe40000020000 */
[----:B------:R-:W1:Y:S01]  /*0990*/  @!UP0 S2UR UR7, SR_CgaCtaId ;  /* 0x00000000000789c3 */ /* 0x000e620000008800 */
[----:B------:R-:W-:Y:S01]  /*09a0*/  IMAD.IADD R9, R0, 0x1, -R9 ;  /* 0x0000000100097824 */ /* 0x000fe200078e0a09 */
[----:B------:R-:W-:Y:S01]  /*09b0*/  SHF.R.S32.HI R0, RZ, 0x1f, R3 ;  /* 0x0000001fff007819 */ /* 0x000fe20000011403 */
[----:B------:R-:W-:Y:S01]  /*09c0*/  @!UP0 UMOV UR6, 0x400 ;  /* 0x0000040000068882 */ /* 0x000fe20000000000 */
[----:B----4-:R-:W-:Y:S01]  /*09d0*/  ISETP.EQ.U32.AND P2, PT, R13, 0x1, PT ;  /* 0x000000010d00780c */ /* 0x010fe20003f42070 */
[----:B------:R-:W-:Y:S01]  /*09e0*/  IMAD R19, R6, 0x4, R9 ;  /* 0x0000000406137824 */ /* 0x000fe200078e0209 */
[----:B---3--:R-:W-:-:S02]  /*09f0*/  I2FP.F32.U32 R12, R4 ;  /* 0x00000004000c7245 */ /* 0x008fc40000201000 */
[----:B------:R-:W3:Y:S01]  /*0a00*/  LDC R9, c[0x0][0x148] ;  /* 0x00005200ff097b82 */ /* 0x000ee20000000800 */
[----:B------:R-:W-:Y:S02]  /*0a10*/  LEA.HI R0, R0, R3, RZ, 0x2 ;  /* 0x0000000300007211 */ /* 0x000fe400078f10ff */
[----:B------:R-:W-:Y:S01]  /*0a20*/  LEA.HI R6, R19, R19, RZ, 0x1 ;  /* 0x0000001313067211 */ /* 0x000fe200078f08ff */
[----:B0-----:R-:W-:Y:S02]  /*0a30*/  IMAD.MOV R14, RZ, RZ, -R10 ;  /* 0x000000ffff0e7224 */ /* 0x001fe400078e0a0a */
[----:B------:R-:W-:Y:S01]  /*0a40*/  FMUL R12, R12, UR4 ;  /* 0x000000040c0c7c20 */ /* 0x000fe20008400000 */
[----:B------:R-:W-:Y:S01]  /*0a50*/  LOP3.LUT R0, R0, 0xfffffffc, RZ, 0xc0, !PT ;  /* 0xfffffffc00007812 */ /* 0x000fe200078ec0ff */
[----:B------:R-:W-:Y:S01]  /*0a60*/  UMOV UR4, 0x20 ;  /* 0x0000002000047882 */ /* 0x000fe20000000000 */
[----:B------:R-:W-:Y:S01]  /*0a70*/  LOP3.LUT R10, R6, 0xfffffffe, RZ, 0xc0, !PT ;  /* 0xfffffffe060a7812 */ /* 0x000fe200078ec0ff */
[----:B--2---:R-:W-:Y:S01]  /*0a80*/  IMAD R6, R11, R14, UR8 ;  /* 0x000000080b067e24 */ /* 0x004fe2000f8e020e */
[----:B------:R-:W-:-:S04]  /*0a90*/  @!UP0 UIADD3 UR4, -UR4, 0x100000, URZ ;  /* 0x0010000004048890 */ /* 0x000fc8000fffe13f */
[----:B------:R-:W-:Y:S02]  /*0aa0*/  @!UP0 USHF.L.U32 UR5, UR4, 0xb, URZ ;  /* 0x0000000b04058899 */ /* 0x000fe4000800063f */
[----:B------:R-:W-:Y:S01]  /*0ab0*/  @!UP0 USHF.L.U32 UR4, UR4, 0x1, URZ ;  /* 0x0000000104048899 */ /* 0x000fe2000800063f */
[----:B------:R-:W0:Y:S01]  /*0ac0*/  F2I.U32.TRUNC.NTZ R12, R12 ;  /* 0x0000000c000c7305 */ /* 0x000e22000020f000 */
[----:B------:R-:W-:Y:S02]  /*0ad0*/  IMAD.IADD R3, R3, 0x1, -R0 ;  /* 0x0000000103037824 */ /* 0x000fe400078e0a00 */
[C---:B------:R-:W-:Y:S02]  /*0ae0*/  IMAD.IADD R11, R19.reuse, 0x1, -R10 ;  /* 0x00000001130b7824 */ /* 0x040fe400078e0a0a */
[----:B------:R-:W-:Y:S01]  /*0af0*/  IMAD.SHL.U32 R10, R19, 0x4, RZ ;  /* 0x00000004130a7824 */ /* 0x000fe200078e00ff */
[----:B-1----:R-:W-:Y:S01]  /*0b00*/  @!UP0 ULEA UR6, UR7, UR6, 0x18 ;  /* 0x0000000607068291 */ /* 0x002fe2000f8ec03f */
[----:B------:R-:W-:Y:S01]  /*0b10*/  ISETP.NE.AND P1, PT, R3, 0x3, PT ;  /* 0x000000030300780c */ /* 0x000fe20003f25270 */
[----:B------:R-:W-:Y:S01]  /*0b20*/  VOTEU.ALL UP0, P0 ;  /* 0x00000000003f7886 */ /* 0x000fe20000000000 */
[----:B------:R-:W-:-:S02]  /*0b30*/  ISETP.NE.AND P4, PT, R11, R6, PT ;  /* 0x000000060b00720c */ /* 0x000fc40003f85270 */
[----:B------:R-:W-:Y:S02]  /*0b40*/  LOP3.LUT R19, R19, 0xc, R10, 0x78, !PT ;  /* 0x0000000c13137812 */ /* 0x000fe400078e780a */
[----:B------:R-:W-:Y:S01]  /*0b50*/  LOP3.LUT P0, RZ, R8, 0x7, RZ, 0xc0, !PT ;  /* 0x0000000708ff7812 */ /* 0x000fe2000780c0ff */
[C---:B------:R-:W-:Y:S01]  /*0b60*/  VIADD R8, R2.reuse, 0xffffffff ;  /* 0xffffffff02087836 */ /* 0x040fe20000000000 */
[----:B------:R-:W-:Y:S01]  /*0b70*/  ISETP.EQ.OR P1, PT, R3, RZ, !P1 ;  /* 0x000000ff0300720c */ /* 0x000fe20004f22670 */
[----:B0-----:R-:W-:Y:S01]  /*0b80*/  IMAD.MOV R23, RZ, RZ, -R12 ;  /* 0x000000ffff177224 */ /* 0x001fe200078e0a0c */
[----:B------:R-:W-:Y:S01]  /*0b90*/  ISETP.LT.U32.AND P0, PT, R19, 0x2, !P0 ;  /* 0x000000021300780c */ /* 0x000fe20004701070 */
[----:B------:R-:W0:Y:S02]  /*0ba0*/  FENCE.VIEW.ASYNC.S ;  /* 0x00000000000073c6 */ /* 0x000e240000000000 */
[----:B0-----:R0:W1:Y:S01]  /*0bb0*/  @!UP0 SYNCS.EXCH.64 URZ, [UR6+0x2a0], UR4 ;  /* 0x0002a004063f85b2 */ /* 0x0010620008000100 */
[----:B------:R-:W-:Y:S01]  /*0bc0*/  ISETP.EQ.AND P1, PT, R2, RZ, P1 ;  /* 0x000000ff0200720c */ /* 0x000fe20000f22270 */
[----:B---3--:R-:W-:Y:S01]  /*0bd0*/  IMAD R11, R9, R23, R4 ;  /* 0x00000017090b7224 */ /* 0x008fe200078e0204 */
[----:B------:R-:W-:-:S02]  /*0be0*/  ISETP.GE.U32.AND P6, PT, R8, 0x2, PT ;  /* 0x000000020800780c */ /* 0x000fc40003fc6070 */
[----:B------:R-:W-:Y:S02]  /*0bf0*/  @P4 LEA.HI R0, R19, R19, RZ, 0x1 ;  /* 0x0000001313004211 */ /* 0x000fe400078f08ff */
[----:B------:R-:W-:Y:S02]  /*0c00*/  SEL R18, RZ, 0x1, !P1 ;  /* 0x00000001ff127807 */ /* 0x000fe40004800000 */
[----:B------:R-:W-:Y:S02]  /*0c10*/  @P4 SHF.R.S32.HI R0, RZ, 0x1, R0 ;  /* 0x00000001ff004819 */ /* 0x000fe40000011400 */
[----:B------:R-:W-:Y:S02]  /*0c20*/  SEL R18, R18, 0x2, P6 ;  /* 0x0000000212127807 */ /* 0x000fe40003000000 */
[----:B------:R-:W-:Y:S02]  /*0c30*/  @P4 ISETP.NE.AND P5, PT, R0, R11, PT ;  /* 0x0000000b0000420c */ /* 0x000fe40003fa5270 */
[----:B------:R-:W-:Y:S01]  /*0c40*/  SEL R11, RZ, 0x1, !P0 ;  /* 0x00000001ff0b7807 */ /* 0x000fe20004000000 */
[----:B------:R0:W2:Y:S01]  /*0c50*/  @!UP1 SYNCS.EXCH.64 URZ, [UR6+0x2a8], UR4 ;  /* 0x0002a804063f95b2 */ /* 0x0000a20008000100 */
[----:B------:R-:W-:Y:S01]  /*0c60*/  @P4 SEL R22, RZ, 0x1, P5 ;  /* 0x00000001ff164807 */ /* 0x000fe20002800000 */
[----:B------:R-:W-:Y:S01]  /*0c70*/  NOP ;  /* 0x0000000000007918 */ /* 0x000fe20000000000 */
[----:B------:R-:W-:-:S02]  /*0c80*/  LOP3.LUT R0, R55, 0x7f, RZ, 0xc0, !PT ;  /* 0x0000007f37007812 */ /* 0x000fc400078ec0ff */
[----:B------:R-:W-:Y:S01]  /*0c90*/  LOP3.LUT R22, R22, R11, RZ, 0xc0, !PT ;  /* 0x0000000b16167212 */ /* 0x000fe200078ec0ff */
[----:B01----:R-:W-:Y:S06]  /*0ca0*/  @!P2 BRA `(.L_x_4) ;  /* 0x000000000008a947 */ /* 0x003fec0003800000 */
[----:B--2---:R-:W-:Y:S01]  /*0cb0*/  UCGABAR_ARV ;  /* 0x00000000000079c7 */ /* 0x004fe20008000000 */
[----:B------:R-:W-:Y:S05]  /*0cc0*/  BRA `(.L_x_5) ;  /* 0x0000000000047947 */ /* 0x000fea0003800000 */
.L_x_4:
[----:B--2---:R-:W-:Y:S01]  /*0cd0*/  NOP ;  /* 0x0000000000007918 */ /* 0x004fe20000000000 */
.L_x_5:
[----:B------:R-:W0:Y:S01]  /*0ce0*/  LDC R2, c[0x0][0x65c] ;  /* 0x00019700ff027b82 */ /* 0x000e220000000800 */
[----:B------:R-:W-:Y:S02]  /*0cf0*/  IMAD.U32 R10, RZ, RZ, UR8 ;  /* 0x00000008ff0a7e24 */ /* 0x000fe4000f8e00ff */
[----:B------:R-:W-:Y:S01]  /*0d00*/  IMAD.MOV.U32 R11, RZ, RZ, RZ ;  /* 0x000000ffff0b7224 */ /* 0x000fe200078e00ff */
[----:B0-----:R-:W-:-:S04]  /*0d10*/  ISETP.NE.AND P1, PT, R2, 0x1, PT ;  /* 0x000000010200780c */ /* 0x001fc80003f25270 */
[----:B------:R-:W-:-:S09]  /*0d20*/  P2R R5, PR, RZ, 0x2 ;  /* 0x00000002ff057803 */ /* 0x000fd20000000000 */
[----:B------:R-:W0:Y:S01]  /*0d30*/  @P1 LDC R17, c[0x0][0x10] ;  /* 0x00000400ff111b82 */ /* 0x000e220000000800 */
[----:B------:R-:W-:Y:S02]  /*0d40*/  @P1 IMAD.MOV.U32 R5, RZ, RZ, RZ ;  /* 0x000000ffff051224 */ /* 0x000fe400078e00ff */
[----:B------:R-:W-:-:S05]  /*0d50*/  @P1 IMAD.MOV.U32 R15, RZ, RZ, RZ ;  /* 0x000000ffff0f1224 */ /* 0x000fca00078e00ff */
[----:B------:R-:W1:Y:S01]  /*0d60*/  @!P1 LDC R13, c[0x0][0xc] ;  /* 0x00000300ff0d9b82 */ /* 0x000e620000000800 */
[----:B------:R-:W-:Y:S01]  /*0d70*/  ULDC UR4, c[0x0][0xc] ;  /* 0x0000030000047ab9 */ /* 0x000fe20000000800 */
[----:B------:R-:W-:Y:S01]  /*0d80*/  ULDC UR5, c[0x0][0x10] ;  /* 0x0000040000057ab9 */ /* 0x000fe20000000800 */
[----:B------:R-:W-:Y:S01]  /*0d90*/  ULDC UR6, c[0x0][0x14] ;  /* 0x0000050000067ab9 */ /* 0x000fe20000000800 */
[----:B------:R-:W-:-:S04]  /*0da0*/  UIMAD.WIDE.U32 UR4, UR4, UR5, URZ ;  /* 0x00000005040472a5 */ /* 0x000fc8000f8e003f */
[----:B------:R-:W-:Y:S02]  /*0db0*/  UIMAD.WIDE.U32 UR36, UR4, UR6, URZ ;  /* 0x00000006042472a5 */ /* 0x000fe4000f8e003f */
[----:B------:R-:W-:-:S04]  /*0dc0*/  UIMAD UR42, UR5, UR6, URZ ;  /* 0x00000006052a72a4 */ /* 0x000fc8000f8e023f */
[----:B------:R-:W-:Y:S01]  /*0dd0*/  UIADD3 UR42, UR37, UR42, URZ ;  /* 0x0000002a252a7290 */ /* 0x000fe2000fffe03f */
[----:B0-----:R-:W-:-:S04]  /*0de0*/  @P1 IMAD.WIDE.U32 R16, R17, UR8, R4 ;  /* 0x0000000811101c25 */ /* 0x001fc8000f8e0004 */
[----:B------:R-:W-:Y:S02]  /*0df0*/  @P1 IMAD.IADD R17, R17, 0x1, R15 ;  /* 0x0000000111111824 */ /* 0x000fe400078e020f */
[----:B-1----:R-:W-:-:S04]  /*0e00*/  @!P1 IMAD.WIDE.U32 R10, R4, R13, R10 ;  /* 0x0000000d040a9225 */ /* 0x002fc800078e000a */
[----:B------:R-:W-:Y:S02]  /*0e10*/  @!P1 IMAD.MOV.U32 R16, RZ, RZ, R10 ;  /* 0x000000ffff109224 */ /* 0x000fe400078e000a */
[----:B------:R-:W-:Y:S01]  /*0e20*/  @!P1 IMAD.MOV.U32 R17, RZ, RZ, R11 ;  /* 0x000000ffff119224 */ /* 0x000fe200078e000b */
[----:B------:R-:W-:Y:S06]  /*0e30*/  @!P2 BRA `(.L_x_6) ;  /* 0x00000000000ca947 */ /* 0x000fec0003800000 */
[----:B------:R-:W-:Y:S01]  /*0e40*/  UCGABAR_WAIT ;  /* 0x0000000000007dc7 */ /* 0x000fe20008000000 */
[----:B------:R-:W-:Y:S01]  /*0e50*/  CCTL.IVALL ;  /* 0x00000000ff00798f */ /* 0x000fe20002000000 */
[----:B------:R-:W-:Y:S05]  /*0e60*/  BRA `(.L_x_7) ;  /* 0x0000000000047947 */ /* 0x000fea0003800000 */
.L_x_6:
[----:B------:R-:W-:Y:S06]  /*0e70*/  BAR.SYNC.DEFER_BLOCKING 0x0 ;  /* 0x0000000000007b1d */ /* 0x000fec0000010000 */
.L_x_7:
[----:B------:R-:W-:Y:S05]  /*0e80*/  @!P3 BRA `(.L_x_8) ;  /* 0x00000030006cb947 */ /* 0x000fea0003800000 */
[----:B------:R-:W-:-:S13]  /*0e90*/  ISETP.GT.U32.AND P0, PT, R8, 0x1, PT ;  /* 0x000000010800780c */ /* 0x000fda0003f04070 */
[----:B------:R-:W-:Y:S05]  /*0ea0*/  @P0 EXIT ;  /* 0x000000000000094d */ /* 0x000fea0003800000 */
[----:B------:R-:W-:Y:S01]  /*0eb0*/  ULDC.64 UR4, c[0x0][0x650] ;  /* 0x0001940000047ab9 */ /* 0x000fe20000000a00 */
[----:B------:R-:W-:Y:S01]  /*0ec0*/  PRMT R3, RZ, 0x7610, R3 ;  /* 0x00007610ff037816 */ /* 0x000fe20000000003 */
[----:B------:R-:W-:Y:S01]  /*0ed0*/  IMAD.MOV.U32 R63, RZ, RZ, -0x1 ;  /* 0xffffffffff3f7424 */ /* 0x000fe200078e00ff */
[----:B------:R-:W-:Y:S01]  /*0ee0*/  ISETP.GE.U32.AND P0, PT, R16, UR4, PT ;  /* 0x0000000410007c0c */ /* 0x000fe2000bf06070 */
[----:B------:R-:W-:Y:S02]  /*0ef0*/  IMAD.MOV.U32 R62, RZ, RZ, -0x1 ;  /* 0xffffffffff3e7424 */ /* 0x000fe400078e00ff */
[----:B------:R-:W-:Y:S01]  /*0f00*/  IMAD.MOV.U32 R61, RZ, RZ, -0x1 ;  /* 0xffffffffff3d7424 */ /* 0x000fe200078e00ff */
[----:B------:R-:W-:-:S13]  /*0f10*/  ISETP.GE.U32.AND.EX P0, PT, R17, UR5, PT, P0 ;  /* 0x0000000511007c0c */ /* 0x000fda000bf06100 */
[----:B------:R-:W-:Y:S05]  /*0f20*/  @P0 BRA `(.L_x_9) ;  /* 0x0000000400280947 */ /* 0x000fea0003800000 */
[----:B------:R-:W0:Y:S01]  /*0f30*/  LDC.64 R24, c[0x0][0x628] ;  /* 0x00018a00ff187b82 */ /* 0x000e220000000a00 */
[----:B------:R-:W-:Y:S02]  /*0f40*/  IMAD.MOV.U32 R10, RZ, RZ, R16 ;  /* 0x000000ffff0a7224 */ /* 0x000fe400078e0010 */
[----:B------:R-:W-:-:S05]  /*0f50*/  IMAD.MOV.U32 R11, RZ, RZ, R17 ;  /* 0x000000ffff0b7224 */ /* 0x000fca00078e0011 */
[----:B------:R-:W1:Y:S08]  /*0f60*/  LDC R8, c[0x0][0x630] ;  /* 0x00018c00ff087b82 */ /* 0x000e700000000800 */
[----:B------:R-:W2:Y:S01]  /*0f70*/  LDC.64 R26, c[0x0][0x620] ;  /* 0x00018800ff1a7b82 */ /* 0x000ea20000000a00 */
[----:B0-----:R-:W-:-:S04]  /*0f80*/  ISETP.NE.U32.AND P0, PT, R24, RZ, PT ;  /* 0x000000ff1800720c */ /* 0x001fc80003f05070 */
[----:B------:R-:W-:-:S13]  /*0f90*/  ISETP.NE.AND.EX P0, PT, R25, RZ, PT, P0 ;  /* 0x000000ff1900720c */ /* 0x000fda0003f05300 */
[----:B-12---:R-:W-:Y:S05]  /*0fa0*/  @!P0 BRA `(.L_x_10) ;  /* 0x0000000000288947 */ /* 0x006fea0003800000 */
[----:B------:R-:W0:Y:S02]  /*0fb0*/  LDC R3, c[0x0][0x634] ;  /* 0x00018d00ff037b82 */ /* 0x000e240000000800 */
[----:B0-----:R-:W-:-:S05]  /*0fc0*/  IADD3 R3, P0, R16, R3, RZ ;  /* 0x0000000310037210 */ /* 0x001fca0007f1e0ff */
[----:B------:R-:W-:-:S04]  /*0fd0*/  IMAD.X R21, RZ, RZ, R17, P0 ;  /* 0x000000ffff157224 */ /* 0x000fc800000e0611 */
[----:B------:R-:W-:-:S04]  /*0fe0*/  IMAD.WIDE.U32 R10, R21, R24, RZ ;  /* 0x00000018150a7225 */ /* 0x000fc800078e00ff */
[----:B------:R-:W-:-:S04]  /*0ff0*/  IMAD.WIDE.U32 R12, P0, R3, R25, R10 ;  /* 0x00000019030c7225 */ /* 0x000fc8000780000a */
[----:B------:R-:W-:-:S04]  /*1000*/  IMAD.WIDE.U32 R10, R3, R24, RZ ;  /* 0x00000018030a7225 */ /* 0x000fc800078e00ff */
[----:B------:R-:W-:Y:S01]  /*1010*/  IMAD.X R15, RZ, RZ, RZ, P0 ;  /* 0x000000ffff0f7224 */ /* 0x000fe200000e06ff */
[----:B------:R-:W-:Y:S01]  /*1020*/  IADD3 RZ, P0, R11, R12, RZ ;  /* 0x0000000c0bff7210 */ /* 0x000fe20007f1e0ff */
[----:B------:R-:W-:-:S04]  /*1030*/  IMAD.MOV.U32 R14, RZ, RZ, R13 ;  /* 0x000000ffff0e7224 */ /* 0x000fc800078e000d */
[----:B------:R-:W-:-:S08]  /*1040*/  IMAD.WIDE.U32.X R10, R21, R25, R14, P0 ;  /* 0x00000019150a7225 */ /* 0x000fd000000e040e */
.L_x_10:
[----:B------:R-:W0:Y:S01]  /*1050*/  LDC.64 R30, c[0x0][0x640] ;  /* 0x00019000ff1e7b82 */ /* 0x000e220000000a00 */
[-CC-:B------:R-:W-:Y:S01]  /*1060*/  SHF.R.U64 R61, R10, R8.reuse, R11.reuse ;  /* 0x000000080a3d7219 */ /* 0x180fe2000000120b */
[----:B------:R-:W-:Y:S01]  /*1070*/  IMAD R29, R9, R23, R4 ;  /* 0x00000017091d7224 */ /* 0x000fe200078e0204 */
[----:B------:R-:W-:Y:S01]  /*1080*/  SHF.R.U32.HI R3, RZ, R8, R11 ;  /* 0x00000008ff037219 */ /* 0x000fe2000001160b */
[----:B------:R-:W-:Y:S01]  /*1090*/  IMAD.MOV.U32 R23, RZ, RZ, 0x1 ;  /* 0x00000001ff177424 */ /* 0x000fe200078e00ff */
[----:B------:R-:W-:-:S03]  /*10a0*/  IADD3 R5, P0, RZ, -R61, RZ ;  /* 0x8000003dff057210 */ /* 0x000fc60007f1e0ff */
[----:B------:R-:W1:Y:S02]  /*10b0*/  LDC R12, c[0x0][0x618] ;  /* 0x00018600ff0c7b82 */ /* 0x000e640000000800 */
[----:B------:R-:W-:Y:S02]  /*10c0*/  IMAD.X R3, RZ, RZ, ~R3, P0 ;  /* 0x000000ffff037224 */ /* 0x000fe400000e0e03 */
[----:B------:R-:W-:-:S04]  /*10d0*/  IMAD.WIDE.U32 R10, R5, R26, R16 ;  /* 0x0000001a050a7225 */ /* 0x000fc800078e0010 */
[----:B------:R-:W2:Y:S01]  /*10e0*/  LDC R20, c[0x0][0x608] ;  /* 0x00018200ff147b82 */ /* 0x000ea20000000800 */
[----:B------:R-:W-:Y:S02]  /*10f0*/  IMAD R8, R3, R26, RZ ;  /* 0x0000001a03087224 */ /* 0x000fe400078e02ff */
[----:B------:R-:W-:Y:S02]  /*1100*/  IMAD.MOV.U32 R3, RZ, RZ, -0x1 ;  /* 0xffffffffff037424 */ /* 0x000fe400078e00ff */
[----:B------:R-:W-:-:S03]  /*1110*/  IMAD R5, R5, R27, R8 ;  /* 0x0000001b05057224 */ /* 0x000fc600078e0208 */
[----:B------:R-:W3:Y:S01]  /*1120*/  LDC R28, c[0x0][0x658] ;  /* 0x00019600ff1c7b82 */ /* 0x000ee20000000800 */
[----:B------:R-:W-:Y:S01]  /*1130*/  IMAD.IADD R5, R11, 0x1, R5 ;  /* 0x000000010b057824 */ /* 0x000fe200078e0205 */
[----:B0-----:R-:W-:-:S04]  /*1140*/  ISETP.NE.U32.AND P0, PT, R30, RZ, PT ;  /* 0x000000ff1e00720c */ /* 0x001fc80003f05070 */
[----:B------:R-:W-:Y:S02]  /*1150*/  ISETP.NE.AND.EX P0, PT, R31, RZ, PT, P0 ;  /* 0x000000ff1f00720c */ /* 0x000fe40003f05300 */
[----:B------:R-:W0:Y:S01]  /*1160*/  LDC R24, c[0x0][0x600] ;  /* 0x00018000ff187b82 */ /* 0x000e220000000800 */
[-CC-:B-1----:R-:W-:Y:S02]  /*1170*/  SHF.R.U64 R14, R10, R12.reuse, R5.reuse ;  /* 0x0000000c0a0e7219 */ /* 0x182fe40000001205 */
[----:B------:R-:W-:-:S05]  /*1180*/  SHF.R.U32.HI R5, RZ, R12, R5 ;  /* 0x0000000cff057219 */ /* 0x000fca0000011605 */
[----:B------:R-:W1:Y:S01]  /*1190*/  LDC R15, c[0x0][0x648] ;  /* 0x00019200ff0f7b82 */ /* 0x000e620000000800 */
[-CC-:B--2---:R-:W-:Y:S02]  /*11a0*/  SHF.R.U64 R27, R14, R20.reuse, R5.reuse ;  /* 0x000000140e1b7219 */ /* 0x184fe40000001205 */
[----:B------:R-:W-:-:S05]  /*11b0*/  SHF.R.U32.HI R5, RZ, R20, R5 ;  /* 0x00000014ff057219 */ /* 0x000fca0000011605 */
[----:B------:R-:W2:Y:S01]  /*11c0*/  LDC R21, c[0x0][0x638] ;  /* 0x00018e00ff157b82 */ /* 0x000ea20000000800 */
[-CC-:B---3--:R-:W-:Y:S02]  /*11d0*/  SHF.R.U64 R20, R27, R28.reuse, R5.reuse ;  /* 0x0000001c1b147219 */ /* 0x188fe40000001205 */
[-C--:B------:R-:W-:Y:S02]  /*11e0*/  SHF.L.U32 R3, R3, R28.reuse, RZ ;  /* 0x0000001c03037219 */ /* 0x080fe400000006ff */
[----:B------:R-:W-:Y:S01]  /*11f0*/  SHF.R.U32.HI R5, RZ, R28, R5 ;  /* 0x0000001cff057219 */ /* 0x000fe20000011605 */
[----:B------:R-:W-:Y:S01]  /*1200*/  IMAD.MOV.U32 R4, RZ, RZ, R20 ;  /* 0x000000ffff047224 */ /* 0x000fe200078e0014 */
[----:B------:R-:W-:Y:S01]  /*1210*/  LOP3.LUT R12, RZ, R3, RZ, 0x33, !PT ;  /* 0x00000003ff0c7212 */ /* 0x000fe200078e33ff */
[----:B------:R-:W3:Y:S01]  /*1220*/  LDC R25, c[0x0][0x610] ;  /* 0x00018400ff197b82 */ /* 0x000ee20000000800 */
[----:B------:R-:W-:Y:S05]  /*1230*/  @!P0 BRA `(.L_x_11) ;  /* 0x0000000000288947 */ /* 0x000fea0003800000 */
[----:B------:R-:W4:Y:S02]  /*1240*/  LDC R3, c[0x0][0x64c] ;  /* 0x00019300ff037b82 */ /* 0x000f240000000800 */
[----:B----4-:R-:W-:-:S05]  /*1250*/  IADD3 R3, P0, R20, R3, RZ ;  /* 0x0000000314037210 */ /* 0x010fca0007f1e0ff */
        /* <DEDUP_REMOVED lines=8> */
.L_x_11:
[----:B-1----:R-:W-:Y:S01]  /*12e0*/  SHF.R.U64 R4, R4, R15, R5 ;  /* 0x0000000f04047219 */ /* 0x002fe20000001205 */
[----:B0-----:R-:W-:Y:S01]  /*12f0*/  VIADD R5, R24, 0xffffffff ;  /* 0xffffffff18057836 */ /* 0x001fe20000000000 */
[----:B------:R-:W-:Y:S02]  /*1300*/  SHF.L.U32 R3, R23, R28, RZ ;  /* 0x0000001c17037219 */ /* 0x000fe400000006ff */
[----:B------:R-:W-:Y:S01]  /*1310*/  LOP3.LUT R12, R27, R12, RZ, 0xc0, !PT ;  /* 0x0000000c1b0c7212 */ /* 0x000fe200078ec0ff */
[----:B------:R-:W-:Y:S01]  /*1320*/  IMAD.MOV R8, RZ, RZ, -R4 ;  /* 0x000000ffff087224 */ /* 0x000fe200078e0a04 */
[----:B------:R-:W-:Y:S02]  /*1330*/  SEL R6, R6, R29, !P1 ;  /* 0x0000001d06067207 */ /* 0x000fe40004800000 */
[----:B------:R-:W-:Y:S01]  /*1340*/  LOP3.LUT R5, R14, R5, RZ, 0xc0, !PT ;  /* 0x000000050e057212 */ /* 0x000fe200078ec0ff */
[----:B------:R-:W-:Y:S02]  /*1350*/  IMAD R9, R3, R4, R12 ;  /* 0x0000000403097224 */ /* 0x000fe400078e020c */
[----:B--2---:R-:W-:-:S02]  /*1360*/  IMAD R3, R8, R21, R20 ;  /* 0x0000001508037224 */ /* 0x004fc400078e0214 */
[----:B---3--:R-:W-:Y:S02]  /*1370*/  IMAD R6, R9, R25, R6 ;  /* 0x0000001909067224 */ /* 0x008fe400078e0206 */
[----:B------:R-:W-:Y:S02]  /*1380*/  IMAD R63, R3, R24, R5 ;  /* 0x00000018033f7224 */ /* 0x000fe400078e0205 */
[----:B------:R-:W-:-:S03]  /*1390*/  IMAD.MOV.U32 R4, RZ, RZ, 0x1 ;  /* 0x00000001ff047424 */ /* 0x000fc600078e00ff */
[----:B------:R-:W-:Y:S02]  /*13a0*/  SEL R62, R63, R6, !P1 ;  /* 0x000000063f3e7207 */ /* 0x000fe40004800000 */
[----:B------:R-:W-:Y:S02]  /*13b0*/  PRMT R3, R4, 0x7610, R3 ;  /* 0x0000761004037816 */ /* 0x000fe40000000003 */
[----:B------:R-:W-:-:S07]  /*13c0*/  SEL R63, R6, R63, !P1 ;  /* 0x0000003f063f7207 */ /* 0x000fce0004800000 */
.L_x_9:
[----:B------:R-:W-:-:S08]  /*13d0*/  NOP ;  /* 0x0000000000007918 */ /* 0x000fd00000000000 */
[----:B------:R-:W0:Y:S02]  /*13e0*/  USETMAXREG.TRY_ALLOC.CTAPOOL UP0, 0xe8 ;  /* 0x000000e8000079c8 */ /* 0x000e240008000600 */
[----:B0-----:R-:W-:-:S13]  /*13f0*/  PLOP3.LUT P0, PT, PT, PT, UP0, 0x80, 0x0 ;  /* 0x000000000000781c */ /* 0x001fda0003f0f008 */
[----:B------:R-:W-:Y:S05]  /*1400*/  @!P0 BRA `(.L_x_9) ;  /* 0xfffffffc00f08947 */ /* 0x000fea000383ffff */
[----:B------:R-:W-:Y:S01]  /*1410*/  ULDC.64 UR4, c[0x0][0x598] ;  /* 0x0001660000047ab9 */ /* 0x000fe20000000a00 */
[----:B------:R-:W-:Y:S01]  /*1420*/  ULDC.64 UR38, c[0x0][0x208] ;  /* 0x0000820000267ab9 */ /* 0x000fe20000000a00 */
[----:B------:R-:W-:-:S04]  /*1430*/  ISETP.NE.U32.AND P0, PT, RZ, UR4, PT ;  /* 0x00000004ff007c0c */ /* 0x000fc8000bf05070 */
[----:B------:R-:W-:-:S13]  /*1440*/  ISETP.NE.AND.EX P0, PT, RZ, UR5, PT, P0 ;  /* 0x00000005ff007c0c */ /* 0x000fda000bf05300 */
[----:B------:R-:W-:Y:S05]  /*1450*/  @!P0 BRA `(.L_x_12) ;  /* 0x00000000001c8947 */ /* 0x000fea0003800000 */
[----:B------:R-:W0:Y:S02]  /*1460*/  LDC.64 R4, c[0x0][0x598] ;  /* 0x00016600ff047b82 */ /* 0x000e240000000a00 */
[----:B0-----:R-:W2:Y:S02]  /*1470*/  LDG.E.64 R4, desc[UR38][R4.64] ;  /* 0x0000002604047981 */ /* 0x001ea4000c1e1b00 */
[----:B--2---:R-:W-:-:S04]  /*1480*/  ISETP.NE.U32.AND P0, PT, R4, RZ, PT ;  /* 0x000000ff0400720c */ /* 0x004fc80003f05070 */
[----:B------:R-:W-:-:S13]  /*1490*/  ISETP.NE.AND.EX P0, PT, R5, RZ, PT, P0 ;  /* 0x000000ff0500720c */ /* 0x000fda0003f05300 */
[----:B------:R-:W-:Y:S05]  /*14a0*/  @!P0 BRA `(.L_x_12) ;  /* 0x0000000000088947 */ /* 0x000fea0003800000 */
[----:B------:R0:W5:Y:S01]  /*14b0*/  LD.E R23, desc[UR38][R4.64] ;  /* 0x0000002604177980 */ /* 0x000162000c101900 */
[----:B------:R-:W-:Y:S05]  /*14c0*/  BRA `(.L_x_13) ;  /* 0x0000000000247947 */ /* 0x000fea0003800000 */
.L_x_12:
[----:B------:R-:W-:Y:S02]  /*14d0*/  ULDC.64 UR4, c[0x0][0x588] ;  /* 0x0001620000047ab9 */ /* 0x000fe40000000a00 */
[----:B------:R-:W-:-:S04]  /*14e0*/  ISETP.NE.U32.AND P0, PT, RZ, UR4, PT ;  /* 0x00000004ff007c0c */ /* 0x000fc8000bf05070 */
[----:B------:R-:W-:-:S13]  /*14f0*/  ISETP.NE.AND.EX P0, PT, RZ, UR5, PT, P0 ;  /* 0x00000005ff007c0c */ /* 0x000fda000bf05300 */
[----:B------:R-:W-:Y:S05]  /*1500*/  @!P0 BRA `(.L_x_14) ;  /* 0x00000000000c8947 */ /* 0x000fea0003800000 */
[----:B------:R-:W0:Y:S02]  /*1510*/  LDC.64 R4, c[0x0][0x588] ;  /* 0x00016200ff047b82 */ /* 0x000e240000000a00 */
[----:B0-----:R1:W5:Y:S01]  /*1520*/  LDG.E R23, desc[UR38][R4.64] ;  /* 0x0000002604177981 */ /* 0x001362000c1e1900 */
[----:B------:R-:W-:Y:S05]  /*1530*/  BRA `(.L_x_13) ;  /* 0x0000000000087947 */ /* 0x000fea0003800000 */
.L_x_14:
[----:B------:R-:W-:Y:S02]  /*1540*/  ULDC UR4, c[0x0][0x580] ;  /* 0x0001600000047ab9 */ /* 0x000fe40000000800 */
[----:B------:R-:W-:-:S07]  /*1550*/  IMAD.U32 R23, RZ, RZ, UR4 ;  /* 0x00000004ff177e24 */ /* 0x000fce000f8e00ff */
.L_x_13:
[----:B------:R-:W-:Y:S02]  /*1560*/  ULDC.64 UR4, c[0x0][0x5a0] ;  /* 0x0001680000047ab9 */ /* 0x000fe40000000a00 */
[----:B------:R-:W-:-:S04]  /*1570*/  ISETP.NE.U32.AND P0, PT, RZ, UR4, PT ;  /* 0x00000004ff007c0c */ /* 0x000fc8000bf05070 */
[----:B------:R-:W-:-:S13]  /*1580*/  ISETP.NE.AND.EX P0, PT, RZ, UR5, PT, P0 ;  /* 0x00000005ff007c0c */ /* 0x000fda000bf05300 */
[----:B------:R-:W-:Y:S05]  /*1590*/  @!P0 BRA `(.L_x_15) ;  /* 0x00000000001c8947 */ /* 0x000fea0003800000 */
[----:B01----:R-:W0:Y:S02]  /*15a0*/  LDC.64 R4, c[0x0][0x5a0] ;  /* 0x00016800ff047b82 */ /* 0x003e240000000a00 */
[----:B0-----:R-:W2:Y:S02]  /*15b0*/  LDG.E.64 R4, desc[UR38][R4.64] ;  /* 0x0000002604047981 */ /* 0x001ea4000c1e1b00 */
[----:B--2---:R-:W-:-:S04]  /*15c0*/  ISETP.NE.U32.AND P0, PT, R4, RZ, PT ;  /* 0x000000ff0400720c */ /* 0x004fc80003f05070 */
[----:B------:R-:W-:-:S13]  /*15d0*/  ISETP.NE.AND.EX P0, PT, R5, RZ, PT, P0 ;  /* 0x000000ff0500720c */ /* 0x000fda0003f05300 */
[----:B------:R-:W-:Y:S05]  /*15e0*/  @!P0 BRA `(.L_x_15) ;  /* 0x0000000000088947 */ /* 0x000fea0003800000 */
[----:B------:R0:W5:Y:S01]  /*15f0*/  LD.E R52, desc[UR38][R4.64] ;  /* 0x0000002604347980 */ /* 0x000162000c101900 */
[----:B------:R-:W-:Y:S05]  /*1600*/  BRA `(.L_x_16) ;  /* 0x0000000000247947 */ /* 0x000fea0003800000 */
.L_x_15:
[----:B------:R-:W-:Y:S02]  /*1610*/  ULDC.64 UR4, c[0x0][0x590] ;  /* 0x0001640000047ab9 */ /* 0x000fe40000000a00 */
[----:B------:R-:W-:-:S04]  /*1620*/  ISETP.NE.U32.AND P0, PT, RZ, UR4, PT ;  /* 0x00000004ff007c0c */ /* 0x000fc8000bf05070 */
[----:B------:R-:W-:-:S13]  /*1630*/  ISETP.NE.AND.EX P0, PT, RZ, UR5, PT, P0 ;  /* 0x00000005ff007c0c */ /* 0x000fda000bf05300 */
[----:B------:R-:W-:Y:S05]  /*1640*/  @!P0 BRA `(.L_x_17) ;  /* 0x00000000000c8947 */ /* 0x000fea0003800000 */
[----:B------:R-:W2:Y:S02]  /*1650*/  LDC.64 R52, c[0x0][0x590] ;  /* 0x00016400ff347b82 */ /* 0x000ea40000000a00 */
[----:B--2---:R2:W5:Y:S01]  /*1660*/  LDG.E R52, desc[UR38][R52.64] ;  /* 0x0000002634347981 */ /* 0x004562000c1e1900 */
[----:B------:R-:W-:Y:S05]  /*1670*/  BRA `(.L_x_16) ;  /* 0x0000000000087947 */ /* 0x000fea0003800000 */
.L_x_17:
[----:B------:R-:W-:Y:S02]  /*1680*/  ULDC UR4, c[0x0][0x584] ;  /* 0x0001610000047ab9 */ /* 0x000fe40000000800 */
[----:B------:R-:W-:-:S07]  /*1690*/  IMAD.U32 R52, RZ, RZ, UR4 ;  /* 0x00000004ff347e24 */ /* 0x000fce000f8e00ff */
.L_x_16:
[----:B------:R-:W-:-:S13]  /*16a0*/  LOP3.LUT P0, RZ, R3, 0xff, RZ, 0xc0, !PT ;  /* 0x000000ff03ff7812 */ /* 0x000fda000780c0ff */
[----:B------:R-:W-:Y:S05]  /*16b0*/  @!P0 EXIT ;  /* 0x000000000000894d */ /* 0x000fea0003800000 */
[----:B------:R-:W3:Y:S01]  /*16c0*/  LDC R54, c[0x0][0x658] ;  /* 0x00019600ff367b82 */ /* 0x000ee20000000800 */
[----:B------:R-:W-:Y:S01]  /*16d0*/  LOP3.LUT R7, R7, 0x1, RZ, 0xc0, !PT ;  /* 0x0000000107077812 */ /* 0x000fe200078ec0ff */
[----:B------:R-:W-:Y:S01]  /*16e0*/  ULDC.64 UR6, c[0x0][0x288] ;  /* 0x0000a20000067ab9 */ /* 0x000fe20000000a00 */
[----:B------:R-:W-:Y:S01]  /*16f0*/  SHF.R.U32.HI R3, RZ, 0x1, R0 ;  /* 0x00000001ff037819 */ /* 0x000fe20000011600 */
[----:B------:R-:W-:Y:S01]  /*1700*/  UIADD3 UR4, UR7, 0x1f, URZ ;  /* 0x0000001f07047890 */ /* 0x000fe2000fffe03f */
[----:B------:R-:W-:Y:S01]  /*1710*/  SHF.R.U32.HI R0, RZ, 0x2, R55 ;  /* 0x00000002ff007819 */ /* 0x000fe20000011637 */
[----:B01----:R-:W-:Y:S01]  /*1720*/  IMAD.SHL.U32 R5, R7, 0x40, RZ ;  /* 0x0000004007057824 */ /* 0x003fe200078e00ff */
[----:B------:R-:W-:Y:S01]  /*1730*/  LOP3.LUT R3, R3, 0x30, RZ, 0xc0, !PT ;  /* 0x0000003003037812 */ /* 0x000fe200078ec0ff */
[----:B------:R-:W0:Y:S01]  /*1740*/  LDC R57, c[0x0][0x600] ;  /* 0x00018000ff397b82 */ /* 0x000e220000000800 */
[----:B------:R-:W-:Y:S01]  /*1750*/  LOP3.LUT R0, R0, 0x7, RZ, 0xc0, !PT ;  /* 0x0000000700007812 */ /* 0x000fe200078ec0ff */
[----:B------:R-:W-:Y:S01]  /*1760*/  USHF.R.S32.HI UR5, URZ, 0x1f, UR4 ;  /* 0x0000001f3f057899 */ /* 0x000fe20008011404 */
[----:B--2---:R-:W-:Y:S01]  /*1770*/  LOP3.LUT R53, R55, 0x3, RZ, 0xc0, !PT ;  /* 0x0000000337357812 */ /* 0x004fe200078ec0ff */
[----:B------:R-:W-:Y:S01]  /*1780*/  IMAD.U32 R4, RZ, RZ, UR6 ;  /* 0x00000006ff047e24 */ /* 0x000fe2000f8e00ff */
[--C-:B------:R-:W-:Y:S01]  /*1790*/  LOP3.LUT R48, R5, 0x40, R0.reuse, 0xe2, !PT ;  /* 0x0000004005307812 */ /* 0x100fe200078ee200 */
[----:B------:R-:W-:Y:S01]  /*17a0*/  ULEA.HI UR5, UR5, UR4, URZ, 0x5 ;  /* 0x0000000405057291 */ /* 0x000fe2000f8f283f */
[-C--:B------:R-:W-:Y:S01]  /*17b0*/  IADD3 R0, RZ, -R3.reuse, -R0 ;  /* 0x80000003ff007210 */ /* 0x080fe20007ffe800 */
[----:B------:R-:W1:Y:S01]  /*17c0*/  LDC.64 R50, c[0x0][0x5c8] ;  /* 0x00017200ff327b82 */ /* 0x000e620000000a00 */
[----:B------:R-:W-:Y:S01]  /*17d0*/  LOP3.LUT R48, R48, R3, RZ, 0xfc, !PT ;  /* 0x0000000330307212 */ /* 0x000fe200078efcff */
[----:B------:R-:W-:Y:S01]  /*17e0*/  USHF.R.S32.HI UR43, URZ, 0x5, UR5 ;  /* 0x000000053f2b7899 */ /* 0x000fe20008011405 */
[----:B------:R-:W-:Y:S01]  /*17f0*/  IMAD.MOV.U32 R3, RZ, RZ, -0x1 ;  /* 0xffffffffff037424 */ /* 0x000fe200078e00ff */
[----:B------:R-:W-:Y:S01]  /*1800*/  LOP3.LUT R56, R55, 0x80, RZ, 0xc0, !PT ;  /* 0x0000008037387812 */ /* 0x000fe200078ec0ff */
[----:B------:R-:W-:Y:S01]  /*1810*/  IMAD.MOV.U32 R5, RZ, RZ, 0x1 ;  /* 0x00000001ff057424 */ /* 0x000fe200078e00ff */
[----:B------:R-:W-:Y:S01]  /*1820*/  UISETP.LT.AND UP0, UPT, UR43, 0x1, UPT ;  /* 0x000000012b00788c */ /* 0x000fe2000bf01270 */
[----:B------:R-:W-:Y:S01]  /*1830*/  IMAD R0, R7, -0x40, R0 ;  /* 0xffffffc007007824 */ /* 0x000fe200078e0200 */
[-C--:B---3--:R-:W-:Y:S01]  /*1840*/  SHF.L.U32 R3, R3, R54.reuse, RZ ;  /* 0x0000003603037219 */ /* 0x088fe200000006ff */
[----:B------:R-:W-:Y:S01]  /*1850*/  ULDC UR4, c[0x0][0x284] ;  /* 0x0000a10000047ab9 */ /* 0x000fe20000000800 */
[----:B------:R-:W-:Y:S01]  /*1860*/  USEL UR44, UR43, 0x1, UP0 ;  /* 0x000000012b2c7887 */ /* 0x000fe20008000000 */
[----:B------:R-:W-:Y:S01]  /*1870*/  IMAD R53, R53, -0x2, R4 ;  /* 0xfffffffe35357824 */ /* 0x000fe200078e0204 */
[----:B------:R-:W-:Y:S01]  /*1880*/  SHF.L.U32 R54, R5, R54, RZ ;  /* 0x0000003605367219 */ /* 0x000fe200000006ff */
[----:B------:R-:W-:Y:S01]  /*1890*/  IMAD.SHL.U32 R55, R55, 0x2, RZ ;  /* 0x0000000237377824 */ /* 0x000fe200078e00ff */
[----:B------:R-:W-:Y:S01]  /*18a0*/  LOP3.LUT R64, R18, 0x1, RZ, 0xfc, !PT ;  /* 0x0000000112407812 */ /* 0x000fe200078efcff */
[----:B------:R-:W-:Y:S01]  /*18b0*/  VIADD R59, R0, UR4 ;  /* 0x00000004003b7c36 */ /* 0x000fe20008000000 */
[----:B------:R-:W-:Y:S01]  /*18c0*/  SHF.R.U32.HI R56, RZ, 0x7, R56 ;  /* 0x00000007ff387819 */ /* 0x000fe20000011638 */
[----:B0-----:R-:W-:Y:S01]  /*18d0*/  VIADD R57, R57, 0xffffffff ;  /* 0xffffffff39397836 */ /* 0x001fe20000000000 */
[----:B------:R-:W-:Y:S01]  /*18e0*/  LOP3.LUT R58, RZ, R3, RZ, 0x33, !PT ;  /* 0x00000003ff3a7212 */ /* 0x000fe200078e33ff */
[----:B------:R-:W-:Y:S01]  /*18f0*/  IMAD.MOV.U32 R49, RZ, RZ, RZ ;  /* 0x000000ffff317224 */ /* 0x000fe200078e00ff */
[----:B------:R-:W-:Y:S01]  /*1900*/  UIADD3 UR44, UR43, -UR44, URZ ;  /* 0x8000002c2b2c7290 */ /* 0x000fe2000fffe03f */
[----:B------:R-:W-:Y:S01]  /*1910*/  UMOV UR40, URZ ;  /* 0x0000003f00287c82 */ /* 0x000fe20008000000 */
[----:B------:R-:W-:Y:S01]  /*1920*/  UMOV UR41, URZ ;  /* 0x0000003f00297c82 */ /* 0x000fe20008000000 */
[----:B-1----:R-:W-:-:S09]  /*1930*/  SHF.L.U64.HI R51, R50, 0x3, R51 ;  /* 0x0000000332337819 */ /* 0x002fd20000010233 */
.L_x_87:
[----:B0-----:R-:W0:Y:S01]  /*1940*/  SHFL.IDX PT, R0, R56, RZ, 0x1f ;  /* 0x00001fff38007589 */ /* 0x001e2200000e0000 */
[----:B------:R-:W1:Y:S01]  /*1950*/  S2UR UR6, SR_CgaCtaId ;  /* 0x00000000000679c3 */ /* 0x000e620000008800 */
[----:B------:R-:W-:Y:S01]  /*1960*/  UMOV UR45, 0x400 ;  /* 0x00000400002d7882 */ /* 0x000fe20000000000 */
[----:B0-----:R-:W-:Y:S01]  /*1970*/  R2UR UR4, R0 ;  /* 0x00000000000472ca */ /* 0x001fe200000e0000 */
[----:B-1----:R-:W-:-:S12]  /*1980*/  ULEA UR45, UR6, UR45, 0x18 ;  /* 0x0000002d062d7291 */ /* 0x002fd8000f8ec03f */
[----:B------:R-:W-:-:S04]  /*1990*/  ULEA.HI UR5, UR4, UR4, URZ, 0x1 ;  /* 0x0000000404057291 */ /* 0x000fc8000f8f083f */
[----:B------:R-:W-:-:S04]  /*19a0*/  ULOP3.LUT UR5, UR5, 0x1ffffe, URZ, 0xc0, !UPT ;  /* 0x001ffffe05057892 */ /* 0x000fc8000f8ec03f */
[----:B------:R-:W-:-:S03]  /*19b0*/  UIADD3 UR5, UR4, -UR5, URZ ;  /* 0x8000000504057290 */ /* 0x000fc6000fffe03f */
[----:B------:R-:W-:Y:S01]  /*19c0*/  ULDC UR4, c[0x0][0x28c] ;  /* 0x0000a30000047ab9 */ /* 0x000fe20000000800 */
[----:B------:R-:W-:Y:S01]  /*19d0*/  ULEA UR5, UR5, UR45, 0xb ;  /* 0x0000002d05057291 */ /* 0x000fe2000f8e583f */
[----:B------:R-:W-:-:S03]  /*19e0*/  ISETP.LT.AND P0, PT, RZ, UR4, PT ;  /* 0x00000004ff007c0c */ /* 0x000fc6000bf01270 */
[----:B------:R-:W-:-:S04]  /*19f0*/  UIADD3 UR5, UR5, 0x380, URZ ;  /* 0x0000038005057890 */ /* 0x000fc8000fffe03f */
[----:B------:R-:W-:-:S04]  /*1a00*/  USHF.R.U32.HI UR5, URZ, 0x4, UR5 ;  /* 0x000000043f057899 */ /* 0x000fc80008011605 */
[----:B------:R-:W-:-:S04]  /*1a10*/  ULOP3.LUT UR5, UR5, 0x3fff, URZ, 0xc0, !UPT ;  /* 0x00003fff05057892 */ /* 0x000fc8000f8ec03f */
[----:B------:R-:W-:Y:S01]  /*1a20*/  ULOP3.LUT UR46, UR5, 0x10000, URZ, 0xfc, !UPT ;  /* 0x00010000052e7892 */ /* 0x000fe2000f8efc3f */
[----:B---34-:R-:W-:Y:S11]  /*1a30*/  @P0 BRA `(.L_x_18) ;  /* 0x0000000000400947 */ /* 0x018ff60003800000 */
[----:B------:R-:W-:Y:S01]  /*1a40*/  MOV R0, 0x0 ;  /* 0x0000000000007802 */ /* 0x000fe20000000f00 */
[----:B------:R-:W-:Y:S01]  /*1a50*/  ULDC.64 UR4, c[0x4][0x68] ;  /* 0x01001a0000047ab9 */ /* 0x000fe20000000a00 */
[----:B------:R-:W-:Y:S01]  /*1a60*/  ULDC.64 UR6, c[0x4][0x8] ;  /* 0x0100020000067ab9 */ /* 0x000fe20000000a00 */
[----:B------:R-:W-:Y:S01]  /*1a70*/  IMAD.U32 R4, RZ, RZ, UR4 ;  /* 0x00000004ff047e24 */ /* 0x000fe2000f8e00ff */
[----:B------:R0:W1:Y:S01]  /*1a80*/  LDC.64 R14, c[0x4][R0] ;  /* 0x01000000000e7b82 */ /* 0x0000620000000a00 */
[----:B------:R-:W-:Y:S01]  /*1a90*/  IMAD.U32 R5, RZ, RZ, UR5 ;  /* 0x00000005ff057e24 */ /* 0x000fe2000f8e00ff */
[----:B------:R-:W-:Y:S01]  /*1aa0*/  ULDC.64 UR4, c[0x4][0x70] ;  /* 0x01001c0000047ab9 */ /* 0x000fe20000000a00 */
[----:B------:R-:W-:Y:S02]  /*1ab0*/  IMAD.U32 R10, RZ, RZ, UR6 ;  /* 0x00000006ff0a7e24 */ /* 0x000fe4000f8e00ff */
[----:B------:R-:W-:Y:S02]  /*1ac0*/  IMAD.U32 R6, RZ, RZ, UR4 ;  /* 0x00000004ff067e24 */ /* 0x000fe4000f8e00ff */
[----:B------:R-:W-:-:S02]  /*1ad0*/  IMAD.U32 R7, RZ, RZ, UR5 ;  /* 0x00000005ff077e24 */ /* 0x000fc4000f8e00ff */
[----:B------:R-:W-:Y:S02]  /*1ae0*/  IMAD.U32 R11, RZ, RZ, UR7 ;  /* 0x00000007ff0b7e24 */ /* 0x000fe4000f8e00ff */
[----:B------:R-:W-:Y:S02]  /*1af0*/  IMAD.MOV.U32 R8, RZ, RZ, 0x1e1 ;  /* 0x000001e1ff087424 */ /* 0x000fe400078e00ff */
[----:B------:R-:W-:Y:S02]  /*1b00*/  IMAD.MOV.U32 R12, RZ, RZ, 0x1 ;  /* 0x00000001ff0c7424 */ /* 0x000fe400078e00ff */
[----:B0-----:R-:W-:-:S07]  /*1b10*/  IMAD.MOV.U32 R13, RZ, RZ, RZ ;  /* 0x000000ffff0d7224 */ /* 0x001fce00078e00ff */
[----:B------:R-:W-:-:S07]  /*1b20*/  LEPC R20, `(.L_x_18) ;  /* 0x000000001014794e */ /* 0x000fce0000000000 */
[----:B-1---5:R-:W-:Y:S05]  /*1b30*/  CALL.ABS.NOINC R14 ;  /* 0x000000000e007343 */ /* 0x022fea0003c00000 */
.L_x_18:
[----:B------:R-:W-:-:S13]  /*1b40*/  ISETP.NE.AND P0, PT, R64, 0x3, PT ;  /* 0x000000034000780c */ /* 0x000fda0003f05270 */
[----:B------:R-:W-:Y:S05]  /*1b50*/  @!P0 BRA `(.L_x_19) ;  /* 0x0000000000048947 */ /* 0x000fea0003800000 */
[----:B------:R-:W-:Y:S01]  /*1b60*/  BPT.TRAP 0x1 ;  /* 0x000000040000795c */ /* 0x000fe20000300000 */
.L_x_19:
[----:B------:R-:W-:Y:S02]  /*1b70*/  IMAD.U32 R3, RZ, RZ, UR41 ;  /* 0x00000029ff037e24 */ /* 0x000fe4000f8e00ff */
[----:B------:R-:W-:-:S03]  /*1b80*/  IMAD.U32 R0, RZ, RZ, UR40 ;  /* 0x00000028ff007e24 */ /* 0x000fc6000f8e00ff */
[----:B------:R-:W-:Y:S02]  /*1b90*/  LEA R3, R3, UR45, 0x3 ;  /* 0x0000002d03037c11 */ /* 0x000fe4000f8e18ff */
[----:B------:R-:W-:-:S04]  /*1ba0*/  SHF.L.U32 R0, R0, 0x1f, RZ ;  /* 0x0000001f00007819 */ /* 0x000fc800000006ff */
[----:B------:R0:W1:Y:S01]  /*1bb0*/  SYNCS.PHASECHK.TRANS64.TRYWAIT P1, [R3+URZ], R0 ;  /* 0x00000000030075a7 */ /* 0x000062000802017f */
[----:B------:R-:W-:Y:S05]  /*1bc0*/  @!P0 BRA `(.L_x_20) ;  /* 0x0000000000048947 */ /* 0x000fea0003800000 */
[----:B------:R-:W-:Y:S01]  /*1bd0*/  BPT.TRAP 0x1 ;  /* 0x000000040000795c */ /* 0x000fe20000300000 */
.L_x_20:
[----:B------:R-:W-:-:S05]  /*1be0*/  IMAD.U32 R4, RZ, RZ, UR44 ;  /* 0x0000002cff047e24 */ /* 0x000fca000f8e00ff */
[----:B------:R-:W-:Y:S01]  /*1bf0*/  ISETP.GE.AND P2, PT, R4, 0x1, PT ;  /* 0x000000010400780c */ /* 0x000fe20003f46270 */
[----:B-1----:R-:W-:-:S12]  /*1c00*/  @P1 BRA `(.L_x_21) ;  /* 0x0000000000081947 */ /* 0x002fd80003800000 */
[----:B------:R-:W1:Y:S02]  /*1c10*/  SYNCS.PHASECHK.TRANS64.TRYWAIT P1, [R3+URZ], R0 ;  /* 0x00000000030075a7 */ /* 0x000e64000802017f */
[----:B-1----:R-:W-:Y:S05]  /*1c20*/  @!P1 BRA `(.L_x_22) ;  /* 0x0000004c00889947 */ /* 0x002fea0003800000 */
.L_x_21:
[----:B------:R-:W-:Y:S05]  /*1c30*/  WARPSYNC.ALL ;  /* 0x0000000000007948 */ /* 0x000fea0003800000 */
[----:B------:R-:W-:Y:S01]  /*1c40*/  UIADD3 UR4, UR45, 0x29380, URZ ;  /* 0x000293802d047890 */ /* 0x000fe2000fffe03f */
[----:B------:R-:W-:Y:S01]  /*1c50*/  WARPGROUP.ARRIVE ;  /* 0x00000000000079c5 */ /* 0x000fe20000000000 */
[----:B------:R-:W-:Y:S01]  /*1c60*/  UMOV UR5, 0xc0000010 ;  /* 0xc000001000057882 */ /* 0x000fe20000000000 */
[----:B------:R-:W-:Y:S01]  /*1c70*/  UMOV UR7, 0xc0000010 ;  /* 0xc000001000077882 */ /* 0x000fe20000000000 */
[----:B------:R-:W-:-:S04]  /*1c80*/  USHF.R.U32.HI UR4, URZ, 0x4, UR4 ;  /* 0x000000043f047899 */ /* 0x000fc80008011604 */
[----:B------:R-:W-:-:S04]  /*1c90*/  ULOP3.LUT UR4, UR4, 0x3fff, URZ, 0xc0, !UPT ;  /* 0x00003fff04047892 */ /* 0x000fc8000f8ec03f */
[----:B------:R-:W-:Y:S02]  /*1ca0*/  ULOP3.LUT UR11, UR4, 0x10000, URZ, 0xfc, !UPT ;  /* 0x00010000040b7892 */ /* 0x000fe4000f8efc3f */
[----:B------:R-:W-:Y:S02]  /*1cb0*/  ULEA UR4, UR41, UR46, 0x8 ;  /* 0x0000002e29047291 */ /* 0x000fe4000f8e403f */
[----:B------:R-:W-:-:S04]  /*1cc0*/  UIMAD UR6, UR41, 0x60, UR11 ;  /* 0x00000060290678a4 */ /* 0x000fc8000f8e020b */
[----:B------:R-:W-:Y:S02]  /*1cd0*/  UIADD3 UR8, UR6, 0x20, URZ ;  /* 0x0000002006087890 */ /* 0x000fe4000fffe03f */
[----:B------:R-:W-:-:S03]  /*1ce0*/  UIADD3 UR9, UR6, 0x40, URZ ;  /* 0x0000004006097890 */ /* 0x000fc6000fffe03f */
[----:B------:R-:W-:Y:S01]  /*1cf0*/  IGMMA.64x16x32.S8.S8 R40, gdesc[UR4], RZ, !UPT, gsb0 ;  /* 0x00600000042879f1 */ /* 0x000fe2000c0410ff */
[----:B------:R-:W-:Y:S01]  /*1d00*/  UMOV UR7, 0xc0000010 ;  /* 0xc000001000077882 */ /* 0x000fe20000000000 */
[----:B------:R-:W-:Y:S01]  /*1d10*/  UMOV UR6, UR8 ;  /* 0x0000000800067c82 */ /* 0x000fe20008000000 */
[----:B------:R-:W-:Y:S02]  /*1d20*/  WARPGROUP.DEPBAR.LE gsb0, 0x0 ;  /* 0x00008000000079c5 */ /* 0x000fe40000010000 */
[----:B------:R-:W-:-:S06]  /*1d30*/  WARPGROUP.ARRIVE ;  /* 0x00000000000079c5 */ /* 0x000fcc0000000000 */
[----:B------:R-:W-:Y:S01]  /*1d40*/  IGMMA.64x16x32.S8.S8 R32, gdesc[UR4], RZ, !UPT, gsb0 ;  /* 0x00600000042079f1 */ /* 0x000fe2000c0410ff */
[----:B------:R-:W-:Y:S01]  /*1d50*/  UMOV UR6, UR9 ;  /* 0x0000000900067c82 */ /* 0x000fe20008000000 */
[----:B------:R-:W-:Y:S01]  /*1d60*/  UMOV UR7, 0xc0000010 ;  /* 0xc000001000077882 */ /* 0x000fe20000000000 */
[----:B------:R-:W-:Y:S02]  /*1d70*/  WARPGROUP.DEPBAR.LE gsb0, 0x0 ;  /* 0x00008000000079c5 */ /* 0x000fe40000010000 */
[----:B------:R-:W-:-:S06]  /*1d80*/  WARPGROUP.ARRIVE ;  /* 0x00000000000079c5 */ /* 0x000fcc0000000000 */
[----:B------:R-:W-:Y:S03]  /*1d90*/  IGMMA.64x16x32.S8.S8 R24, gdesc[UR4], RZ, !UPT, gsb0 ;  /* 0x00600000041879f1 */ /* 0x000fe6000c0410ff */
[----:B------:R-:W-:Y:S02]  /*1da0*/  WARPGROUP.DEPBAR.LE gsb0, 0x0 ;  /* 0x00008000000079c5 */ /* 0x000fe40000010000 */
[----:B------:R-:W-:Y:S05]  /*1db0*/  @!P2 BRA `(.L_x_23) ;  /* 0x0000000000e8a947 */ /* 0x000fea0003800000 */
[----:B------:R-:W-:Y:S01]  /*1dc0*/  UIADD3 UR4, UR41, 0x1, URZ ;  /* 0x0000000129047890 */ /* 0x000fe2000fffe03f */
[----:B01----:R-:W-:Y:S02]  /*1dd0*/  IMAD.U32 R0, RZ, RZ, UR44 ;  /* 0x0000002cff007e24 */ /* 0x003fe4000f8e00ff */
[----:B------:R-:W-:Y:S01]  /*1de0*/  IMAD.U32 R3, RZ, RZ, UR41 ;  /* 0x00000029ff037e24 */ /* 0x000fe2000f8e00ff */
[----:B------:R-:W-:-:S04]  /*1df0*/  UISETP.NE.AND UP0, UPT, UR4, 0x29, UPT ;  /* 0x000000290400788c */ /* 0x000fc8000bf05270 */
[----:B------:R-:W-:Y:S02]  /*1e00*/  USEL UR5, URZ, 0x1, UP0 ;  /* 0x000000013f057887 */ /* 0x000fe40008000000 */
[----:B------:R-:W-:Y:S02]  /*1e10*/  USEL UR8, UR4, URZ, UP0 ;  /* 0x0000003f04087287 */ /* 0x000fe40008000000 */
[----:B------:R-:W-:-:S06]  /*1e20*/  ULOP3.LUT UR5, UR40, UR5, URZ, 0x3c, !UPT ;  /* 0x0000000528057292 */ /* 0x000fcc000f8e3c3f */
[----:B------:R-:W-:-:S07]  /*1e30*/  IMAD.U32 R6, RZ, RZ, UR5 ;  /* 0x00000005ff067e24 */ /* 0x000fce000f8e00ff */
.L_x_30:
[----:B------:R-:W-:Y:S05]  /*1e40*/  @!P0 BRA `(.L_x_24) ;  /* 0x0000000000048947 */ /* 0x000fea0003800000 */
[----:B------:R-:W-:Y:S01]  /*1e50*/  BPT.TRAP 0x1 ;  /* 0x000000040000795c */ /* 0x000fe20000300000 */
.L_x_24:
[----:B------:R-:W-:Y:S01]  /*1e60*/  ULEA UR4, UR8, UR45, 0x3 ;  /* 0x0000002d08047291 */ /* 0x000fe2000f8e183f */
[----:B------:R-:W-:-:S08]  /*1e70*/  SHF.L.U32 R4, R6, 0x1f, RZ ;  /* 0x0000001f06047819 */ /* 0x000fd000000006ff */
[----:B------:R0:W1:Y:S01]  /*1e80*/  SYNCS.PHASECHK.TRANS64.TRYWAIT P1, [UR4], R4 ;  /* 0x00000004ff0075a7 */ /* 0x0000620008020144 */
[----:B------:R-:W-:Y:S05]  /*1e90*/  @!P0 BRA `(.L_x_25) ;  /* 0x0000000000048947 */ /* 0x000fea0003800000 */
[----:B------:R-:W-:Y:S01]  /*1ea0*/  BPT.TRAP 0x1 ;  /* 0x000000040000795c */ /* 0x000fe20000300000 */
.L_x_25:
[----:B-1----:R-:W-:Y:S05]  /*1eb0*/  @P1 BRA `(.L_x_26) ;  /* 0x0000000000081947 */ /* 0x002fea0003800000 */
[----:B------:R-:W1:Y:S02]  /*1ec0*/  SYNCS.PHASECHK.TRANS64.TRYWAIT P1, [UR4], R4 ;  /* 0x00000004ff0075a7 */ /* 0x000e640008020144 */
[----:B-1----:R-:W-:Y:S05]  /*1ed0*/  @!P1 BRA `(.L_x_27) ;  /* 0x0000004800f09947 */ /* 0x002fea0003800000 */
.L_x_26:
[----:B------:R-:W-:Y:S01]  /*1ee0*/  ULEA UR4, UR8, UR46, 0x8 ;  /* 0x0000002e08047291 */ /* 0x000fe2000f8e403f */
[----:B------:R-:W-:Y:S01]  /*1ef0*/  WARPGROUP.ARRIVE ;  /* 0x00000000000079c5 */ /* 0x000fe20000000000 */
[----:B------:R-:W-:Y:S01]  /*1f00*/  UIMAD UR6, UR8, 0x60, UR11 ;  /* 0x00000060080678a4 */ /* 0x000fe2000f8e020b */
[----:B------:R-:W-:Y:S01]  /*1f10*/  UMOV UR5, 0xc0000010 ;  /* 0xc000001000057882 */ /* 0x000fe20000000000 */
[----:B------:R-:W-:Y:S02]  /*1f20*/  UMOV UR7, 0xc0000010 ;  /* 0xc000001000077882 */ /* 0x000fe40000000000 */
[----:B------:R-:W-:Y:S02]  /*1f30*/  UIADD3 UR9, UR6, 0x20, URZ ;  /* 0x0000002006097890 */ /* 0x000fe4000fffe03f */
[----:B------:R-:W-:-:S03]  /*1f40*/  UIADD3 UR10, UR6, 0x40, URZ ;  /* 0x00000040060a7890 */ /* 0x000fc6000fffe03f */
[----:B------:R-:W-:Y:S01]  /*1f50*/  IGMMA.64x16x32.S8.S8 R40, gdesc[UR4], R40, gsb0 ;  /* 0x00600000042879f1 */ /* 0x000fe20008041028 */
[----:B------:R-:W-:Y:S01]  /*1f60*/  UMOV UR7, 0xc0000010 ;  /* 0xc000001000077882 */ /* 0x000fe20000000000 */
[----:B------:R-:W-:Y:S01]  /*1f70*/  UMOV UR6, UR9 ;  /* 0x0000000900067c82 */ /* 0x000fe20008000000 */
[----:B------:R-:W-:Y:S02]  /*1f80*/  WARPGROUP.DEPBAR.LE gsb0, 0x0 ;  /* 0x00008000000079c5 */ /* 0x000fe40000010000 */
[----:B------:R-:W-:-:S06]  /*1f90*/  WARPGROUP.ARRIVE ;  /* 0x00000000000079c5 */ /* 0x000fcc0000000000 */
[----:B------:R-:W-:Y:S01]  /*1fa0*/  IGMMA.64x16x32.S8.S8 R32, gdesc[UR4], R32, gsb0 ;  /* 0x00600000042079f1 */ /* 0x000fe20008041020 */
[----:B------:R-:W-:Y:S01]  /*1fb0*/  UMOV UR6, UR10 ;  /* 0x0000000a00067c82 */ /* 0x000fe20008000000 */
[----:B------:R-:W-:Y:S01]  /*1fc0*/  UMOV UR7, 0xc0000010 ;  /* 0xc000001000077882 */ /* 0x000fe20000000000 */
[----:B------:R-:W-:Y:S02]  /*1fd0*/  WARPGROUP.DEPBAR.LE gsb0, 0x0 ;  /* 0x00008000000079c5 */ /* 0x000fe40000010000 */
[----:B------:R-:W-:-:S06]  /*1fe0*/  WARPGROUP.ARRIVE ;  /* 0x00000000000079c5 */ /* 0x000fcc0000000000 */
[----:B------:R-:W-:Y:S03]  /*1ff0*/  IGMMA.64x16x32.S8.S8 R24, gdesc[UR4], R24, gsb0 ;  /* 0x00600000041879f1 */ /* 0x000fe60008041018 */
[----:B------:R-:W-:Y:S02]  /*2000*/  WARPGROUP.DEPBAR.LE gsb0, 0x0 ;  /* 0x00008000000079c5 */ /* 0x000fe40000010000 */
[----:B------:R-:W-:Y:S05]  /*2010*/  @!P0 BRA `(.L_x_28) ;  /* 0x0000000000048947 */ /* 0x000fea0003800000 */
[----:B------:R-:W-:Y:S01]  /*2020*/  BPT.TRAP 0x1 ;  /* 0x000000040000795c */ /* 0x000fe20000300000 */
.L_x_28:
[----:B------:R-:W-:-:S13]  /*2030*/  ISETP.NE.AND P1, PT, R22, RZ, PT ;  /* 0x000000ff1600720c */ /* 0x000fda0003f25270 */
[----:B01----:R-:W-:-:S05]  /*2040*/  @P1 LEA R4, R3, UR45, 0x3 ;  /* 0x0000002d03041c11 */ /* 0x003fca000f8e18ff */
[----:B------:R-:W-:-:S05]  /*2050*/  @P1 VIADD R4, R4, 0x148 ;  /* 0x0000014804041836 */ /* 0x000fca0000000000 */
[----:B------:R-:W-:-:S04]  /*2060*/  @P1 PRMT R4, R19, 0x654, R4 ;  /* 0x0000065413041816 */ /* 0x000fc80000000004 */
[----:B------:R0:W-:Y:S01]  /*2070*/  @P1 SYNCS.ARRIVE.TRANS64.RED.A1T0 RZ, [R4+URZ], RZ ;  /* 0x000000ff04ff19a7 */ /* 0x0001e2000810043f */
[----:B------:R-:W-:-:S13]  /*2080*/  ISETP.GT.U32.AND P1, PT, R18, 0x1, PT ;  /* 0x000000011200780c */ /* 0x000fda0003f24070 */
[----:B0-----:R-:W-:Y:S05]  /*2090*/  @P1 BRA `(.L_x_29) ;  /* 0x0000000000041947 */ /* 0x001fea0003800000 */
[----:B------:R-:W-:Y:S01]  /*20a0*/  BPT.TRAP 0x1 ;  /* 0x000000040000795c */ /* 0x000fe20000300000 */
.L_x_29:
[----:B------:R-:W-:Y:S01]  /*20b0*/  UIADD3 UR8, UR8, 0x1, URZ ;  /* 0x0000000108087890 */ /* 0x000fe2000fffe03f */
[C---:B------:R-:W-:Y:S01]  /*20c0*/  ISETP.GT.AND P2, PT, R0.reuse, 0x1, PT ;  /* 0x000000010000780c */ /* 0x040fe20003f44270 */
[----:B------:R-:W-:Y:S02]  /*20d0*/  VIADD R3, R3, 0x1 ;  /* 0x0000000103037836 */ /* 0x000fe40000000000 */
[----:B------:R-:W-:Y:S01]  /*20e0*/  UISETP.NE.AND UP0, UPT, UR8, 0x29, UPT ;  /* 0x000000290800788c */ /* 0x000fe2000bf05270 */
[----:B------:R-:W-:Y:S02]  /*20f0*/  VIADD R0, R0, 0xffffffff ;  /* 0xffffffff00007836 */ /* 0x000fe40000000000 */
[C---:B------:R-:W-:Y:S01]  /*2100*/  ISETP.NE.AND P1, PT, R3.reuse, 0x29, PT ;  /* 0x000000290300780c */ /* 0x040fe20003f25270 */
[----:B------:R-:W-:Y:S02]  /*2110*/  USEL UR4, URZ, 0x1, UP0 ;  /* 0x000000013f047887 */ /* 0x000fe40008000000 */
[----:B------:R-:W-:Y:S01]  /*2120*/  USEL UR8, UR8, URZ, UP0 ;  /* 0x0000003f08087287 */ /* 0x000fe20008000000 */
[----:B------:R-:W-:-:S03]  /*2130*/  SEL R3, R3, RZ, P1 ;  /* 0x000000ff03037207 */ /* 0x000fc60000800000 */
[----:B------:R-:W-:Y:S01]  /*2140*/  LOP3.LUT R6, R6, UR4, RZ, 0x3c, !PT ;  /* 0x0000000406067c12 */ /* 0x000fe2000f8e3cff */
[----:B------:R-:W-:Y:S07]  /*2150*/  @P2 BRA `(.L_x_30) ;  /* 0xfffffffc00382947 */ /* 0x000fee000383ffff */
.L_x_23:
[----:B01----:R-:W0:Y:S02]  /*2160*/  LDC R0, c[0x0][0x28c] ;  /* 0x0000a300ff007b82 */ /* 0x003e240000000800 */
[----:B0-----:R-:W-:-:S13]  /*2170*/  ISETP.GE.AND P1, PT, R0, 0x1, PT ;  /* 0x000000010000780c */ /* 0x001fda0003f26270 */
[----:B------:R-:W-:Y:S05]  /*2180*/  @!P1 BRA `(.L_x_31) ;  /* 0x0000000000449947 */ /* 0x000fea0003800000 */
[----:B------:R-:W-:Y:S05]  /*2190*/  @!P0 BRA `(.L_x_32) ;  /* 0x0000000000048947 */ /* 0x000fea0003800000 */
[----:B------:R-:W-:Y:S01]  /*21a0*/  BPT.TRAP 0x1 ;  /* 0x000000040000795c */ /* 0x000fe20000300000 */
.L_x_32:
[----:B------:R-:W-:-:S13]  /*21b0*/  ISETP.NE.AND P0, PT, R22, RZ, PT ;  /* 0x000000ff1600720c */ /* 0x000fda0003f05270 */
[----:B------:R-:W-:-:S05]  /*21c0*/  VOTEU.ANY UP0, P0 ;  /* 0x00000000003f7886 */ /* 0x000fca0000000100 */
[----:B------:R-:W-:-:S06]  /*21d0*/  @UP0 UIADD3 UR4, UR44, UR41, URZ ;  /* 0x000000292c040290 */ /* 0x000fcc000fffe03f */
[----:B------:R-:W-:Y:S02]  /*21e0*/  IMAD.U32 R4, RZ, RZ, UR4 ;  /* 0x00000004ff047e24 */ /* 0x000fe4000f8e00ff */
[----:B------:R-:W-:Y:S02]  /*21f0*/  IMAD.U32 R3, RZ, RZ, UR4 ;  /* 0x00000004ff037e24 */ /* 0x000fe4000f8e00ff */
[----:B------:R-:W-:-:S05]  /*2200*/  @P0 IMAD.WIDE.U32 R4, R4, -0x3831f383, RZ ;  /* 0xc7ce0c7d04040825 */ /* 0x000fca00078e00ff */
[----:B------:R-:W-:-:S05]  /*2210*/  @P0 SHF.R.U32.HI R0, RZ, 0x5, R5 ;  /* 0x00000005ff000819 */ /* 0x000fca0000011605 */
[----:B------:R-:W-:-:S05]  /*2220*/  @P0 IMAD R0, R0, -0x29, R3 ;  /* 0xffffffd700000824 */ /* 0x000fca00078e0203 */
[----:B------:R-:W-:-:S05]  /*2230*/  @P0 LEA R0, R0, UR45, 0x3 ;  /* 0x0000002d00000c11 */ /* 0x000fca000f8e18ff */
[----:B------:R-:W-:-:S05]  /*2240*/  @P0 VIADD R0, R0, 0x148 ;  /* 0x0000014800000836 */ /* 0x000fca0000000000 */
[----:B------:R-:W-:-:S04]  /*2250*/  @P0 PRMT R0, R19, 0x654, R0 ;  /* 0x0000065413000816 */ /* 0x000fc80000000000 */
[----:B------:R0:W-:Y:S01]  /*2260*/  @P0 SYNCS.ARRIVE.TRANS64.RED.A1T0 RZ, [R0+URZ], RZ ;  /* 0x000000ff00ff09a7 */ /* 0x0001e2000810043f */
[----:B------:R-:W-:-:S13]  /*2270*/  ISETP.GT.U32.AND P0, PT, R18, 0x1, PT ;  /* 0x000000011200780c */ /* 0x000fda0003f04070 */
[----:B0-----:R-:W-:Y:S05]  /*2280*/  @P0 BRA `(.L_x_31) ;  /* 0x0000000000040947 */ /* 0x001fea0003800000 */
[----:B------:R-:W-:Y:S01]  /*2290*/  BPT.TRAP 0x1 ;  /* 0x000000040000795c */ /* 0x000fe20000300000 */
.L_x_31:
[----:B------:R-:W-:Y:S01]  /*22a0*/  UISETP.GE.U32.AND UP1, UPT, UR43, 0x29, UPT ;  /* 0x000000292b00788c */ /* 0x000fe2000bf26070 */
[----:B------:R-:W-:Y:S01]  /*22b0*/  IMAD R62, R62, 0x30, RZ ;  /* 0x000000303e3e7824 */ /* 0x000fe200078e02ff */
[----:B------:R-:W-:Y:S01]  /*22c0*/  UIADD3 UR41, UR43, UR41, URZ ;  /* 0x000000292b297290 */ /* 0x000fe2000fffe03f */
[----:B------:R-:W-:Y:S01]  /*22d0*/  IMAD.SHL.U32 R10, R63, 0x80, RZ ;  /* 0x000000803f0a7824 */ /* 0x000fe200078e00ff */
[----:B------:R-:W-:Y:S01]  /*22e0*/  ULDC UR7, c[0x0][0x288] ;  /* 0x0000a20000077ab9 */ /* 0x000fe20000000800 */
[----:B------:R-:W-:Y:S01]  /*22f0*/  IMAD.MOV.U32 R0, RZ, RZ, -0x1 ;  /* 0xffffffffff007424 */ /* 0x000fe200078e00ff */
[----:B------:R-:W-:Y:S01]  /*2300*/  UISETP.GT.U32.AND UP0, UPT, UR41, 0x28, UPT ;  /* 0x000000282900788c */ /* 0x000fe2000bf04070 */
[----:B------:R-:W-:-:S03]  /*2310*/  ISETP.GE.AND P0, PT, R62, UR7, PT ;  /* 0x000000073e007c0c */ /* 0x000fc6000bf06270 */
[----:B------:R-:W-:Y:S02]  /*2320*/  UISETP.LT.U32.AND UP0, UPT, UR43, 0x29, UP0 ;  /* 0x000000292b00788c */ /* 0x000fe40008701070 */
[----:B------:R-:W-:Y:S02]  /*2330*/  @UP1 UIMAD.WIDE.U32 UR4, UR41, -0x3831f383, URZ ;  /* 0xc7ce0c7d290418a5 */ /* 0x000fe4000f8e003f */
[----:B------:R-:W-:Y:S02]  /*2340*/  USEL UR6, URZ, 0x1, !UP0 ;  /* 0x000000013f067887 */ /* 0x000fe4000c000000 */
[----:B------:R-:W-:Y:S02]  /*2350*/  @UP1 USHF.R.U32.HI UR4, URZ, 0x5, UR5 ;  /* 0x000000053f041899 */ /* 0x000fe40008011605 */
[----:B------:R-:W-:Y:S01]  /*2360*/  ULOP3.LUT UR40, UR40, UR6, URZ, 0x3c, !UPT ;  /* 0x0000000628287292 */ /* 0x000fe2000f8e3c3f */
[----:B------:R-:W-:Y:S02]  /*2370*/  ULDC UR5, c[0x0][0x284] ;  /* 0x0000a10000057ab9 */ /* 0x000fe40000000800 */
[----:B------:R-:W-:Y:S01]  /*2380*/  ISETP.GE.OR P0, PT, R10, UR5, P0 ;  /* 0x000000050a007c0c */ /* 0x000fe20008706670 */
[----:B------:R-:W-:-:S12]  /*2390*/  @UP1 ULOP3.LUT UR40, UR40, 0x1, UR4, 0x78, !UPT ;  /* 0x0000000128281892 */ /* 0x000fd8000f8e7804 */
[----:B------:R-:W-:Y:S05]  /*23a0*/  @P0 BRA `(.L_x_33) ;  /* 0x0000001400980947 */ /* 0x000fea0003800000 */
[----:B------:R-:W-:Y:S01]  /*23b0*/  SHF.R.S32.HI R11, RZ, 0x1f, R61 ;  /* 0x0000001fff0b7819 */ /* 0x000fe2000001143d */
[----:B------:R-:W-:Y:S01]  /*23c0*/  ULDC.64 UR4, c[0x0][0x5d0] ;  /* 0x0001740000047ab9 */ /* 0x000fe20000000a00 */
[----:B------:R-:W-:Y:S01]  /*23d0*/  LOP3.LUT R8, R62, 0x6, R55, 0xf8, !PT ;  /* 0x000000063e087812 */ /* 0x000fe200078ef837 */
[----:B------:R-:W-:Y:S01]  /*23e0*/  IMAD.WIDE R12, R63, 0x80, R48 ;  /* 0x000000803f0c7825 */ /* 0x000fe200078e0230 */
[----:B------:R-:W-:Y:S01]  /*23f0*/  ULDC.64 UR6, c[0x0][0x5c8] ;  /* 0x0001720000067ab9 */ /* 0x000fe20000000a00 */
[----:B------:R-:W-:Y:S01]  /*2400*/  BSSY B0, `(.L_x_33) ;  /* 0x0000160000007945 */ /* 0x000fe20003800000 */
[----:B------:R-:W-:Y:S01]  /*2410*/  SHF.R.S32.HI R9, RZ, 0x1f, R8 ;  /* 0x0000001fff097819 */ /* 0x000fe20000011408 */
[----:B------:R-:W-:Y:S02]  /*2420*/  IMAD R4, R11, UR4, RZ ;  /* 0x000000040b047c24 */ /* 0x000fe4000f8e02ff */
[----:B------:R-:W-:Y:S02]  /*2430*/  IMAD.IADD R65, R59, 0x1, -R10 ;  /* 0x000000013b417824 */ /* 0x000fe400078e0a0a */
[----:B------:R-:W-:-:S02]  /*2440*/  IMAD R3, R61, UR5, R4 ;  /* 0x000000053d037c24 */ /* 0x000fc4000f8e0204 */
[----:B------:R-:W-:Y:S01]  /*2450*/  IMAD.WIDE.U32 R4, R61, UR4, R8 ;  /* 0x000000043d047c25 */ /* 0x000fe2000f8e0008 */
[----:B------:R-:W-:-:S03]  /*2460*/  ULDC.64 UR4, c[0x0][0x5c0] ;  /* 0x0001700000047ab9 */ /* 0x000fc60000000a00 */
[----:B------:R-:W-:Y:S02]  /*2470*/  IMAD.IADD R5, R5, 0x1, R3 ;  /* 0x0000000105057824 */ /* 0x000fe400078e0203 */
[----:B------:R-:W-:Y:S02]  /*2480*/  IMAD R3, R13, UR6, RZ ;  /* 0x000000060d037c24 */ /* 0x000fe4000f8e02ff */
[----:B------:R-:W-:-:S04]  /*2490*/  IMAD.WIDE.U32 R4, R12, UR6, R4 ;  /* 0x000000060c047c25 */ /* 0x000fc8000f8e0004 */
[----:B------:R-:W-:Y:S01]  /*24a0*/  IMAD R3, R12, UR7, R3 ;  /* 0x000000070c037c24 */ /* 0x000fe2000f8e0203 */
[----:B------:R-:W-:Y:S01]  /*24b0*/  IADD3 R6, P0, R4, UR4, RZ ;  /* 0x0000000404067c10 */ /* 0x000fe2000ff1e0ff */
[----:B------:R-:W-:-:S03]  /*24c0*/  IMAD.IADD R68, R53, 0x1, -R62 ;  /* 0x0000000135447824 */ /* 0x000fc600078e0a3e */
[----:B------:R-:W-:Y:S02]  /*24d0*/  IADD3.X R7, R5, UR5, R3, P0, !PT ;  /* 0x0000000505077c10 */ /* 0x000fe400087fe403 */
[----:B-----5:R-:W-:Y:S02]  /*24e0*/  ISETP.NE.AND P0, PT, R52, RZ, PT ;  /* 0x000000ff3400720c */ /* 0x020fe40003f05270 */
[----:B------:R-:W-:-:S05]  /*24f0*/  LEA R4, P1, R50, R6, 0x3 ;  /* 0x0000000632047211 */ /* 0x000fca00078218ff */
[----:B------:R-:W-:-:S06]  /*2500*/  IMAD.X R5, R51, 0x1, R7, P1 ;  /* 0x0000000133057824 */ /* 0x000fcc00008e0607 */
[----:B------:R-:W-:Y:S05]  /*2510*/  @!P0 BRA `(.L_x_34) ;  /* 0x0000000c00e88947 */ /* 0x000fea0003800000 */
[----:B------:R-:W0:Y:S01]  /*2520*/  LDC.64 R62, c[0x0][0x5b0] ;  /* 0x00016c00ff3e7b82 */ /* 0x000e220000000a00 */
[----:B------:R-:W-:Y:S01]  /*2530*/  ULDC.64 UR4, c[0x0][0x5b8] ;  /* 0x00016e0000047ab9 */ /* 0x000fe20000000a00 */
[----:B------:R-:W-:Y:S01]  /*2540*/  ISETP.GE.AND P3, PT, R68, 0x1, PT ;  /* 0x000000014400780c */ /* 0x000fe20003f66270 */
[----:B------:R-:W-:Y:S01]  /*2550*/  IMAD R10, R11, UR4, RZ ;  /* 0x000000040b0a7c24 */ /* 0x000fe2000f8e02ff */
[----:B------:R-:W-:Y:S01]  /*2560*/  BSSY B1, `(.L_x_35) ;  /* 0x000000e000017945 */ /* 0x000fe20003800000 */
[----:B------:R-:W-:Y:S01]  /*2570*/  IMAD.WIDE.U32 R14, R61, UR4, R8 ;  /* 0x000000043d0e7c25 */ /* 0x000fe2000f8e0008 */
[----:B------:R-:W-:Y:S02]  /*2580*/  ISETP.LT.OR P1, PT, R65, 0x1, !P3 ;  /* 0x000000014100780c */ /* 0x000fe40005f21670 */
[----:B------:R-:W1:Y:S01]  /*2590*/  LDC.64 R66, c[0x0][0x5a8] ;  /* 0x00016a00ff427b82 */ /* 0x000e620000000a00 */
[----:B------:R-:W-:Y:S02]  /*25a0*/  IMAD R11, R61, UR5, R10 ;  /* 0x000000053d0b7c24 */ /* 0x000fe4000f8e020a */
[----:B------:R-:W-:-:S02]  /*25b0*/  IMAD.MOV.U32 R10, RZ, RZ, R14 ;  /* 0x000000ffff0a7224 */ /* 0x000fc400078e000e */
[----:B------:R-:W-:Y:S02]  /*25c0*/  IMAD.IADD R11, R15, 0x1, R11 ;  /* 0x000000010f0b7824 */ /* 0x000fe400078e020b */
[-C--:B0-----:R-:W-:Y:S02]  /*25d0*/  IMAD R3, R13, R62.reuse, RZ ;  /* 0x0000003e0d037224 */ /* 0x081fe400078e02ff */
[----:B------:R-:W-:-:S04]  /*25e0*/  IMAD.WIDE.U32 R8, R12, R62, R10 ;  /* 0x0000003e0c087225 */ /* 0x000fc800078e000a */
[----:B------:R-:W-:Y:S01]  /*25f0*/  IMAD R61, R12, R63, R3 ;  /* 0x0000003f0c3d7224 */ /* 0x000fe200078e0203 */
[----:B-1----:R-:W-:-:S04]  /*2600*/  IADD3 R20, P0, R8, R66, RZ ;  /* 0x0000004208147210 */ /* 0x002fc80007f1e0ff */
[----:B------:R-:W-:Y:S01]  /*2610*/  IADD3.X R21, R67, R9, R61, P0, !PT ;  /* 0x0000000943157210 */ /* 0x000fe200007fe43d */
[----:B------:R-:W-:Y:S08]  /*2620*/  @P1 BRA `(.L_x_36) ;  /* 0x0000000000041947 */ /* 0x000ff00003800000 */
[----:B------:R0:W5:Y:S02]  /*2630*/  LDG.E.U8 R60, desc[UR38][R20.64] ;  /* 0x00000026143c7981 */ /* 0x000164000c1e1100 */
.L_x_36:
[----:B------:R-:W-:Y:S05]  /*2640*/  BSYNC B1 ;  /* 0x0000000000017941 */ /* 0x000fea0003800000 */
.L_x_35:
[----:B-----5:R-:W-:Y:S01]  /*2650*/  LOP3.LUT R3, R60, 0xffff, RZ, 0xc0, !PT ;  /* 0x0000ffff3c037812 */ /* 0x020fe200078ec0ff */
[C---:B------:R-:W-:Y:S01]  /*2660*/  IMAD.SHL.U32 R8, R62.reuse, 0x8, RZ ;  /* 0x000000083e087824 */ /* 0x040fe200078e00ff */
[----:B------:R-:W-:Y:S01]  /*2670*/  SHF.L.U64.HI R9, R62, 0x3, R63 ;  /* 0x000000033e097819 */ /* 0x000fe2000001023f */
[----:B------:R-:W-:Y:S01]  /*2680*/  BSSY B1, `(.L_x_37) ;  /* 0x000000e000017945 */ /* 0x000fe20003800000 */
[----:B------:R-:W-:Y:S02]  /*2690*/  PRMT R3, R3, 0x8880, RZ ;  /* 0x0000888003037816 */ /* 0x000fe400000000ff */
[----:B------:R-:W-:Y:S01]  /*26a0*/  ISETP.GE.AND P2, PT, R68, 0x2, PT ;  /* 0x000000024400780c */ /* 0x000fe20003f46270 */
[----:B------:R-:W-:-:S03]  /*26b0*/  IMAD.WIDE.U32 R8, R12, R62, R8 ;  /* 0x0000003e0c087225 */ /* 0x000fc600078e0008 */
[----:B------:R-:W-:Y:S01]  /*26c0*/  ISETP.LT.OR P0, PT, R65, 0x1, !P2 ;  /* 0x000000014100780c */ /* 0x000fe20005701670 */
[----:B------:R-:W-:Y:S01]  /*26d0*/  IMAD R12, R3, R52, RZ ;  /* 0x00000034030c7224 */ /* 0x000fe200078e02ff */
[----:B------:R-:W-:Y:S01]  /*26e0*/  IADD3 R14, P4, P5, R14, R66, R8 ;  /* 0x000000420e0e7210 */ /* 0x000fe20007d9e008 */
[----:B------:R-:W-:Y:S02]  /*26f0*/  IMAD.IADD R8, R61, 0x1, R9 ;  /* 0x000000013d087824 */ /* 0x000fe400078e0209 */
[----:B------:R-:W-:-:S05]  /*2700*/  @!P1 IMAD R3, R40, R23, R12 ;  /* 0x0000001728039224 */ /* 0x000fca00078e020c */
[----:B------:R1:W-:Y:S03]  /*2710*/  @!P1 STG.E.U8 desc[UR38][R6.64], R3 ;  /* 0x0000000306009986 */ /* 0x0003e6000c101126 */
[----:B------:R-:W-:Y:S05]  /*2720*/  @P0 BRA `(.L_x_38) ;  /* 0x00000000000c0947 */ /* 0x000fea0003800000 */
[----:B------:R-:W1:Y:S02]  /*2730*/  LDG.E.U8 R60, desc[UR38][R20.64+0x1] ;  /* 0x00000126143c7981 */ /* 0x000e64000c1e1100 */
[----:B-1----:R-:W-:-:S05]  /*2740*/  PRMT R3, R60, 0x8880, RZ ;  /* 0x000088803c037816 */ /* 0x002fca00000000ff */
[----:B------:R-:W-:-:S07]  /*2750*/  IMAD R12, R3, R52, RZ ;  /* 0x00000034030c7224 */ /* 0x000fce00078e02ff */
.L_x_38:
[----:B------:R-:W-:Y:S05]  /*2760*/  BSYNC B1 ;  /* 0x0000000000017941 */ /* 0x000fea0003800000 */
.L_x_37:
[----:B------:R-:W-:Y:S01]  /*2770*/  ISETP.LT.OR P3, PT, R65, 0x9, !P3 ;  /* 0x000000094100780c */ /* 0x000fe20005f61670 */
[----:B------:R-:W-:Y:S01]  /*2780*/  @!P0 IMAD R41, R41, R23, R12 ;  /* 0x0000001729298224 */ /* 0x000fe200078e020c */
[C---:B------:R-:W-:Y:S01]  /*2790*/  ISETP.GE.AND P1, PT, R68.reuse, 0x9, PT ;  /* 0x000000094400780c */ /* 0x040fe20003f26270 */
[----:B------:R-:W-:Y:S01]  /*27a0*/  BSSY B1, `(.L_x_39) ;  /* 0x000000b000017945 */ /* 0x000fe20003800000 */
[----:B------:R-:W-:Y:S02]  /*27b0*/  IADD3.X R15, R11, R67, R8, P4, P5 ;  /* 0x000000430b0f7210 */ /* 0x000fe400027ea408 */
[----:B------:R2:W-:Y:S01]  /*27c0*/  @!P0 STG.E.U8 desc[UR38][R6.64+0x1], R41 ;  /* 0x0000012906008986 */ /* 0x0005e2000c101126 */
[----:B------:R-:W-:Y:S02]  /*27d0*/  ISETP.GE.AND P0, PT, R68, 0xa, PT ;  /* 0x0000000a4400780c */ /* 0x000fe40003f06270 */
[C---:B------:R-:W-:Y:S02]  /*27e0*/  ISETP.LT.OR P2, PT, R65.reuse, 0x9, !P2 ;  /* 0x000000094100780c */ /* 0x040fe40005741670 */
[----:B------:R-:W-:-:S02]  /*27f0*/  ISETP.LT.OR P5, PT, R65, 0x1, !P1 ;  /* 0x000000014100780c */ /* 0x000fc40004fa1670 */
[----:B------:R-:W-:Y:S01]  /*2800*/  ISETP.LT.OR P4, PT, R65, 0x1, !P0 ;  /* 0x000000014100780c */ /* 0x000fe20004781670 */
[----:B------:R-:W-:-:S12]  /*2810*/  @P3 BRA `(.L_x_40) ;  /* 0x00000000000c3947 */ /* 0x000fd80003800000 */
[----:B------:R-:W1:Y:S02]  /*2820*/  LDG.E.U8 R60, desc[UR38][R14.64] ;  /* 0x000000260e3c7981 */ /* 0x000e64000c1e1100 */
[----:B-1----:R-:W-:-:S05]  /*2830*/  PRMT R3, R60, 0x8880, RZ ;  /* 0x000088803c037816 */ /* 0x002fca00000000ff */
[----:B------:R-:W-:-:S07]  /*2840*/  IMAD R12, R3, R52, RZ ;  /* 0x00000034030c7224 */ /* 0x000fce00078e02ff */
.L_x_40:
[----:B------:R-:W-:Y:S05]  /*2850*/  BSYNC B1 ;  /* 0x0000000000017941 */ /* 0x000fea0003800000 */
.L_x_39:
[----:B-1----:R-:W-:Y:S01]  /*2860*/  @!P3 IMAD R3, R42, R23, R12 ;  /* 0x000000172a03b224 */ /* 0x002fe200078e020c */
[----:B------:R-:W-:Y:S04]  /*2870*/  BSSY B1, `(.L_x_41) ;  /* 0x0000006000017945 */ /* 0x000fe80003800000 */
[----:B------:R1:W-:Y:S01]  /*2880*/  @!P3 STG.E.U8 desc[UR38][R4.64], R3 ;  /* 0x000000030400b986 */ /* 0x0003e2000c101126 */
[----:B------:R-:W-:Y:S05]  /*2890*/  @P2 BRA `(.L_x_42) ;  /* 0x00000000000c2947 */ /* 0x000fea0003800000 */
[----:B------:R-:W1:Y:S02]  /*28a0*/  LDG.E.U8 R60, desc[UR38][R14.64+0x1] ;  /* 0x000001260e3c7981 */ /* 0x000e64000c1e1100 */
[----:B-1----:R-:W-:-:S05]  /*28b0*/  PRMT R3, R60, 0x8880, RZ ;  /* 0x000088803c037816 */ /* 0x002fca00000000ff */
[----:B------:R-:W-:-:S07]  /*28c0*/  IMAD R12, R3, R52, RZ ;  /* 0x00000034030c7224 */ /* 0x000fce00078e02ff */
.L_x_42:
[----:B------:R-:W-:Y:S05]  /*28d0*/  BSYNC B1 ;  /* 0x0000000000017941 */ /* 0x000fea0003800000 */
.L_x_41:
[----:B------:R-:W-:Y:S01]  /*28e0*/  @!P2 IMAD R43, R43, R23, R12 ;  /* 0x000000172b2ba224 */ /* 0x000fe200078e020c */
[----:B------:R-:W-:Y:S04]  /*28f0*/  BSSY B1, `(.L_x_43) ;  /* 0x0000006000017945 */ /* 0x000fe80003800000 */
[----:B------:R3:W-:Y:S01]  /*2900*/  @!P2 STG.E.U8 desc[UR38][R4.64+0x1], R43 ;  /* 0x0000012b0400a986 */ /* 0x0007e2000c101126 */
[----:B------:R-:W-:Y:S05]  /*2910*/  @P5 BRA `(.L_x_44) ;  /* 0x00000000000c5947 */ /* 0x000fea0003800000 */
[----:B------:R-:W1:Y:S02]  /*2920*/  LDG.E.U8 R60, desc[UR38][R20.64+0x8] ;  /* 0x00000826143c7981 */ /* 0x000e64000c1e1100 */
[----:B-1----:R-:W-:-:S05]  /*2930*/  PRMT R3, R60, 0x8880, RZ ;  /* 0x000088803c037816 */ /* 0x002fca00000000ff */
[----:B------:R-:W-:-:S07]  /*2940*/  IMAD R12, R3, R52, RZ ;  /* 0x00000034030c7224 */ /* 0x000fce00078e02ff */
.L_x_44:
[----:B------:R-:W-:Y:S05]  /*2950*/  BSYNC B1 ;  /* 0x0000000000017941 */ /* 0x000fea0003800000 */
.L_x_43:
[----:B-1----:R-:W-:Y:S01]  /*2960*/  @!P5 IMAD R3, R44, R23, R12 ;  /* 0x000000172c03d224 */ /* 0x002fe200078e020c */
[----:B------:R-:W-:Y:S04]  /*2970*/  BSSY B1, `(.L_x_45) ;  /* 0x0000006000017945 */ /* 0x000fe80003800000 */
[----:B------:R1:W-:Y:S01]  /*2980*/  @!P5 STG.E.U8 desc[UR38][R6.64+0x8], R3 ;  /* 0x000008030600d986 */ /* 0x0003e2000c101126 */
[----:B------:R-:W-:Y:S05]  /*2990*/  @P4 BRA `(.L_x_46) ;  /* 0x00000000000c4947 */ /* 0x000fea0003800000 */
[----:B------:R-:W1:Y:S02]  /*29a0*/  LDG.E.U8 R60, desc[UR38][R20.64+0x9] ;  /* 0x00000926143c7981 */ /* 0x000e64000c1e1100 */
[----:B-1----:R-:W-:-:S05]  /*29b0*/  PRMT R3, R60, 0x8880, RZ ;  /* 0x000088803c037816 */ /* 0x002fca00000000ff */
[----:B------:R-:W-:-:S07]  /*29c0*/  IMAD R12, R3, R52, RZ ;  /* 0x00000034030c7224 */ /* 0x000fce00078e02ff */
.L_x_46:
[----:B------:R-:W-:Y:S05]  /*29d0*/  BSYNC B1 ;  /* 0x0000000000017941 */ /* 0x000fea0003800000 */
.L_x_45:
[----:B------:R-:W-:Y:S01]  /*29e0*/  ISETP.LT.OR P1, PT, R65, 0x9, !P1 ;  /* 0x000000094100780c */ /* 0x000fe20004f21670 */
[----:B------:R-:W-:Y:S01]  /*29f0*/  @!P4 IMAD R45, R45, R23, R12 ;  /* 0x000000172d2dc224 */ /* 0x000fe200078e020c */
[C---:B------:R-:W-:Y:S01]  /*2a00*/  ISETP.GE.AND P3, PT, R68.reuse, 0x11, PT ;  /* 0x000000114400780c */ /* 0x040fe20003f66270 */
[----:B------:R-:W-:Y:S01]  /*2a10*/  BSSY B1, `(.L_x_47) ;  /* 0x000000a000017945 */ /* 0x000fe20003800000 */
[----:B------:R-:W-:Y:S02]  /*2a20*/  ISETP.GE.AND P2, PT, R68, 0x12, PT ;  /* 0x000000124400780c */ /* 0x000fe40003f46270 */
[----:B------:R4:W-:Y:S01]  /*2a30*/  @!P4 STG.E.U8 desc[UR38][R6.64+0x9], R45 ;  /* 0x0000092d0600c986 */ /* 0x0009e2000c101126 */
[C---:B------:R-:W-:Y:S02]  /*2a40*/  ISETP.LT.OR P4, PT, R65.reuse, 0x9, !P0 ;  /* 0x000000094100780c */ /* 0x040fe40004781670 */
[C---:B------:R-:W-:Y:S02]  /*2a50*/  ISETP.LT.OR P5, PT, R65.reuse, 0x1, !P3 ;  /* 0x000000014100780c */ /* 0x040fe40005fa1670 */
[----:B------:R-:W-:-:S02]  /*2a60*/  ISETP.LT.OR P0, PT, R65, 0x1, !P2 ;  /* 0x000000014100780c */ /* 0x000fc40005701670 */
[----:B------:R-:W-:Y:S11]  /*2a70*/  @P1 BRA `(.L_x_48) ;  /* 0x00000000000c1947 */ /* 0x000ff60003800000 */
[----:B------:R-:W1:Y:S02]  /*2a80*/  LDG.E.U8 R60, desc[UR38][R14.64+0x8] ;  /* 0x000008260e3c7981 */ /* 0x000e64000c1e1100 */
[----:B-1----:R-:W-:-:S05]  /*2a90*/  PRMT R3, R60, 0x8880, RZ ;  /* 0x000088803c037816 */ /* 0x002fca00000000ff */
[----:B------:R-:W-:-:S07]  /*2aa0*/  IMAD R12, R3, R52, RZ ;  /* 0x00000034030c7224 */ /* 0x000fce00078e02ff */
.L_x_48:
[----:B------:R-:W-:Y:S05]  /*2ab0*/  BSYNC B1 ;  /* 0x0000000000017941 */ /* 0x000fea0003800000 */
.L_x_47:
[----:B-1----:R-:W-:Y:S01]  /*2ac0*/  @!P1 IMAD R3, R46, R23, R12 ;  /* 0x000000172e039224 */ /* 0x002fe200078e020c */
[----:B------:R-:W-:Y:S04]  /*2ad0*/  BSSY B1, `(.L_x_49) ;  /* 0x0000006000017945 */ /* 0x000fe80003800000 */
[----:B------:R1:W-:Y:S01]  /*2ae0*/  @!P1 STG.E.U8 desc[UR38][R4.64+0x8], R3 ;  /* 0x0000080304009986 */ /* 0x0003e2000c101126 */
[----:B------:R-:W-:Y:S05]  /*2af0*/  @P4 BRA `(.L_x_50) ;  /* 0x00000000000c4947 */ /* 0x000fea0003800000 */
[----:B------:R-:W1:Y:S02]  /*2b00*/  LDG.E.U8 R60, desc[UR38][R14.64+0x9] ;  /* 0x000009260e3c7981 */ /* 0x000e64000c1e1100 */
[----:B-1----:R-:W-:-:S05]  /*2b10*/  PRMT R3, R60, 0x8880, RZ ;  /* 0x000088803c037816 */ /* 0x002fca00000000ff */
[----:B------:R-:W-:-:S07]  /*2b20*/  IMAD R12, R3, R52, RZ ;  /* 0x00000034030c7224 */ /* 0x000fce00078e02ff */
.L_x_50:
[----:B------:R-:W-:Y:S05]  /*2b30*/  BSYNC B1 ;  /* 0x0000000000017941 */ /* 0x000fea0003800000 */
.L_x_49:
[----:B------:R-:W-:Y:S01]  /*2b40*/  @!P4 IMAD R47, R47, R23, R12 ;  /* 0x000000172f2fc224 */ /* 0x000fe200078e020c */
[----:B------:R-:W-:Y:S04]  /*2b50*/  BSSY B1, `(.L_x_51) ;  /* 0x0000006000017945 */ /* 0x000fe80003800000 */
[----:B------:R0:W-:Y:S01]  /*2b60*/  @!P4 STG.E.U8 desc[UR38][R4.64+0x9], R47 ;  /* 0x0000092f0400c986 */ /* 0x0001e2000c101126 */
[----:B------:R-:W-:Y:S05]  /*2b70*/  @P5 BRA `(.L_x_52) ;  /* 0x00000000000c5947 */ /* 0x000fea0003800000 */
[----:B------:R-:W1:Y:S02]  /*2b80*/  LDG.E.U8 R60, desc[UR38][R20.64+0x10] ;  /* 0x00001026143c7981 */ /* 0x000e64000c1e1100 */
[----:B-1----:R-:W-:-:S05]  /*2b90*/  PRMT R3, R60, 0x8880, RZ ;  /* 0x000088803c037816 */ /* 0x002fca00000000ff */
[----:B------:R-:W-:-:S07]  /*2ba0*/  IMAD R12, R3, R52, RZ ;  /* 0x00000034030c7224 */ /* 0x000fce00078e02ff */
.L_x_52:
[----:B------:R-:W-:Y:S05]  /*2bb0*/  BSYNC B1 ;  /* 0x0000000000017941 */ /* 0x000fea0003800000 */
.L_x_51:
[----:B-1----:R-:W-:Y:S01]  /*2bc0*/  @!P5 IMAD R3, R32, R23, R12 ;  /* 0x000000172003d224 */ /* 0x002fe200078e020c */
[----:B------:R-:W-:Y:S04]  /*2bd0*/  BSSY B1, `(.L_x_53) ;  /* 0x0000006000017945 */ /* 0x000fe80003800000 */
[----:B------:R1:W-:Y:S01]  /*2be0*/  @!P5 STG.E.U8 desc[UR38][R6.64+0x10], R3 ;  /* 0x000010030600d986 */ /* 0x0003e2000c101126 */
[----:B------:R-:W-:Y:S05]  /*2bf0*/  @P0 BRA `(.L_x_54) ;  /* 0x00000000000c0947 */ /* 0x000fea0003800000 */
[----:B------:R-:W1:Y:S02]  /*2c00*/  LDG.E.U8 R60, desc[UR38][R20.64+0x11] ;  /* 0x00001126143c7981 */ /* 0x000e64000c1e1100 */
[----:B-1----:R-:W-:-:S05]  /*2c10*/  PRMT R3, R60, 0x8880, RZ ;  /* 0x000088803c037816 */ /* 0x002fca00000000ff */
[----:B------:R-:W-:-:S07]  /*2c20*/  IMAD R12, R3, R52, RZ ;  /* 0x00000034030c7224 */ /* 0x000fce00078e02ff */
.L_x_54:
[----:B------:R-:W-:Y:S05]  /*2c30*/  BSYNC B1 ;  /* 0x0000000000017941 */ /* 0x000fea0003800000 */
.L_x_53:
        /* <DEDUP_REMOVED lines=13> */
.L_x_56:
[----:B------:R-:W-:Y:S05]  /*2d10*/  BSYNC B1 ;  /* 0x0000000000017941 */ /* 0x000fea0003800000 */
.L_x_55:
[----:B-1----:R-:W-:Y:S01]  /*2d20*/  @!P3 IMAD R3, R34, R23, R12 ;  /* 0x000000172203b224 */ /* 0x002fe200078e020c */
[----:B------:R-:W-:Y:S04]  /*2d30*/  BSSY B1, `(.L_x_57) ;  /* 0x0000006000017945 */ /* 0x000fe80003800000 */
[----:B------:R1:W-:Y:S01]  /*2d40*/  @!P3 STG.E.U8 desc[UR38][R4.64+0x10], R3 ;  /* 0x000010030400b986 */ /* 0x0003e2000c101126 */
[----:B------:R-:W-:Y:S05]  /*2d50*/  @P2 BRA `(.L_x_58) ;  /* 0x00000000000c2947 */ /* 0x000fea0003800000 */
[----:B------:R-:W1:Y:S02]  /*2d60*/  LDG.E.U8 R60, desc[UR38][R14.64+0x11] ;  /* 0x000011260e3c7981 */ /* 0x000e64000c1e1100 */
[----:B-1----:R-:W-:-:S05]  /*2d70*/  PRMT R3, R60, 0x8880, RZ ;  /* 0x000088803c037816 */ /* 0x002fca00000000ff */
[----:B------:R-:W-:-:S07]  /*2d80*/  IMAD R12, R3, R52, RZ ;  /* 0x00000034030c7224 */ /* 0x000fce00078e02ff */
.L_x_58:
[----:B------:R-:W-:Y:S05]  /*2d90*/  BSYNC B1 ;  /* 0x0000000000017941 */ /* 0x000fea0003800000 */
.L_x_57:
[----:B------:R-:W-:Y:S01]  /*2da0*/  @!P2 IMAD R35, R35, R23, R12 ;  /* 0x000000172323a224 */ /* 0x000fe200078e020c */
[----:B------:R-:W-:Y:S04]  /*2db0*/  BSSY B1, `(.L_x_59) ;  /* 0x0000006000017945 */ /* 0x000fe80003800000 */
[----:B------:R0:W-:Y:S01]  /*2dc0*/  @!P2 STG.E.U8 desc[UR38][R4.64+0x11], R35 ;  /* 0x000011230400a986 */ /* 0x0001e2000c101126 */
[----:B------:R-:W-:Y:S05]  /*2dd0*/  @P0 BRA `(.L_x_60) ;  /* 0x00000000000c0947 */ /* 0x000fea0003800000 */
[----:B------:R-:W1:Y:S02]  /*2de0*/  LDG.E.U8 R60, desc[UR38][R20.64+0x18] ;  /* 0x00001826143c7981 */ /* 0x000e64000c1e1100 */
[----:B-1----:R-:W-:-:S05]  /*2df0*/  PRMT R3, R60, 0x8880, RZ ;  /* 0x000088803c037816 */ /* 0x002fca00000000ff */
[----:B------:R-:W-:-:S07]  /*2e00*/  IMAD R12, R3, R52, RZ ;  /* 0x00000034030c7224 */ /* 0x000fce00078e02ff */
.L_x_60:
[----:B------:R-:W-:Y:S05]  /*2e10*/  BSYNC B1 ;  /* 0x0000000000017941 */ /* 0x000fea0003800000 */
.L_x_59:
[----:B-1----:R-:W-:Y:S01]  /*2e20*/  @!P0 IMAD R3, R36, R23, R12 ;  /* 0x0000001724038224 */ /* 0x002fe200078e020c */
[----:B------:R-:W-:Y:S04]  /*2e30*/  BSSY B1, `(.L_x_61) ;  /* 0x0000006000017945 */ /* 0x000fe80003800000 */
[----:B------:R1:W-:Y:S01]  /*2e40*/  @!P0 STG.E.U8 desc[UR38][R6.64+0x18], R3 ;  /* 0x0000180306008986 */ /* 0x0003e2000c101126 */
[----:B------:R-:W-:Y:S05]  /*2e50*/  @P5 BRA `(.L_x_62) ;  /* 0x00000000000c5947 */ /* 0x000fea0003800000 */
[----:B------:R-:W1:Y:S02]  /*2e60*/  LDG.E.U8 R60, desc[UR38][R20.64+0x19] ;  /* 0x00001926143c7981 */ /* 0x000e64000c1e1100 */
[----:B-1----:R-:W-:-:S05]  /*2e70*/  PRMT R3, R60, 0x8880, RZ ;  /* 0x000088803c037816 */ /* 0x002fca00000000ff */
[----:B------:R-:W-:-:S07]  /*2e80*/  IMAD R12, R3, R52, RZ ;  /* 0x00000034030c7224 */ /* 0x000fce00078e02ff */
.L_x_62:
[----:B------:R-:W-:Y:S05]  /*2e90*/  BSYNC B1 ;  /* 0x0000000000017941 */ /* 0x000fea0003800000 */
.L_x_61:
        /* <DEDUP_REMOVED lines=13> */
.L_x_64:
[----:B------:R-:W-:Y:S05]  /*2f70*/  BSYNC B1 ;  /* 0x0000000000017941 */ /* 0x000fea0003800000 */
.L_x_63:
[----:B-1----:R-:W-:Y:S01]  /*2f80*/  @!P4 IMAD R3, R38, R23, R12 ;  /* 0x000000172603c224 */ /* 0x002fe200078e020c */
[----:B------:R-:W-:Y:S04]  /*2f90*/  BSSY B1, `(.L_x_65) ;  /* 0x0000006000017945 */ /* 0x000fe80003800000 */
[----:B------:R1:W-:Y:S01]  /*2fa0*/  @!P4 STG.E.U8 desc[UR38][R4.64+0x18], R3 ;  /* 0x000018030400c986 */ /* 0x0003e2000c101126 */
[----:B------:R-:W-:Y:S05]  /*2fb0*/  @P1 BRA `(.L_x_66) ;  /* 0x00000000000c1947 */ /* 0x000fea0003800000 */
[----:B------:R-:W1:Y:S02]  /*2fc0*/  LDG.E.U8 R60, desc[UR38][R14.64+0x19] ;  /* 0x000019260e3c7981 */ /* 0x000e64000c1e1100 */
[----:B-1----:R-:W-:-:S05]  /*2fd0*/  PRMT R3, R60, 0x8880, RZ ;  /* 0x000088803c037816 */ /* 0x002fca00000000ff */
[----:B------:R-:W-:-:S07]  /*2fe0*/  IMAD R12, R3, R52, RZ ;  /* 0x00000034030c7224 */ /* 0x000fce00078e02ff */
.L_x_66:
[----:B------:R-:W-:Y:S05]  /*2ff0*/  BSYNC B1 ;  /* 0x0000000000017941 */ /* 0x000fea0003800000 */
.L_x_65:
[----:B------:R-:W-:Y:S01]  /*3000*/  @!P1 IMAD R39, R39, R23, R12 ;  /* 0x0000001727279224 */ /* 0x000fe200078e020c */
[----:B------:R-:W-:Y:S04]  /*3010*/  BSSY B1, `(.L_x_67) ;  /* 0x0000006000017945 */ /* 0x000fe80003800000 */
[----:B------:R0:W-:Y:S01]  /*3020*/  @!P1 STG.E.U8 desc[UR38][R4.64+0x19], R39 ;  /* 0x0000192704009986 */ /* 0x0001e2000c101126 */
[----:B------:R-:W-:Y:S05]  /*3030*/  @P3 BRA `(.L_x_68) ;  /* 0x00000000000c3947 */ /* 0x000fea0003800000 */
[----:B------:R-:W1:Y:S02]  /*3040*/  LDG.E.U8 R60, desc[UR38][R20.64+0x20] ;  /* 0x00002026143c7981 */ /* 0x000e64000c1e1100 */
[----:B-1----:R-:W-:-:S05]  /*3050*/  PRMT R3, R60, 0x8880, RZ ;  /* 0x000088803c037816 */ /* 0x002fca00000000ff */
[----:B------:R-:W-:-:S07]  /*3060*/  IMAD R12, R3, R52, RZ ;  /* 0x00000034030c7224 */ /* 0x000fce00078e02ff */
.L_x_68:
[----:B------:R-:W-:Y:S05]  /*3070*/  BSYNC B1 ;  /* 0x0000000000017941 */ /* 0x000fea0003800000 */
.L_x_67:
[----:B-1----:R-:W-:Y:S01]  /*3080*/  @!P3 IMAD R3, R24, R23, R12 ;  /* 0x000000171803b224 */ /* 0x002fe200078e020c */
[----:B------:R-:W-:Y:S04]  /*3090*/  BSSY B1, `(.L_x_69) ;  /* 0x0000006000017945 */ /* 0x000fe80003800000 */
[----:B------:R1:W-:Y:S01]  /*30a0*/  @!P3 STG.E.U8 desc[UR38][R6.64+0x20], R3 ;  /* 0x000020030600b986 */ /* 0x0003e2000c101126 */
[----:B------:R-:W-:Y:S05]  /*30b0*/  @P5 BRA `(.L_x_70) ;  /* 0x00000000000c5947 */ /* 0x000fea0003800000 */
[----:B------:R-:W1:Y:S02]  /*30c0*/  LDG.E.U8 R60, desc[UR38][R20.64+0x21] ;  /* 0x00002126143c7981 */ /* 0x000e64000c1e1100 */
[----:B-1----:R-:W-:-:S05]  /*30d0*/  PRMT R3, R60, 0x8880, RZ ;  /* 0x000088803c037816 */ /* 0x002fca00000000ff */
[----:B------:R-:W-:-:S07]  /*30e0*/  IMAD R12, R3, R52, RZ ;  /* 0x00000034030c7224 */ /* 0x000fce00078e02ff */
.L_x_70:
[----:B------:R-:W-:Y:S05]  /*30f0*/  BSYNC B1 ;  /* 0x0000000000017941 */ /* 0x000fea0003800000 */
.L_x_69:
        /* <DEDUP_REMOVED lines=9> */
[----:B------:R-:W-:Y:S01]  /*3190*/  ISETP.LT.OR P3, PT, R65, 0x9, !P3 ;  /* 0x000000094100780c */ /* 0x000fe20005f61670 */
[----:B------:R-:W-:-:S12]  /*31a0*/  @P2 BRA `(.L_x_72) ;  /* 0x00000000000c2947 */ /* 0x000fd80003800000 */
[----:B------:R-:W1:Y:S02]  /*31b0*/  LDG.E.U8 R60, desc[UR38][R14.64+0x20] ;  /* 0x000020260e3c7981 */ /* 0x000e64000c1e1100 */
[----:B-1----:R-:W-:-:S05]  /*31c0*/  PRMT R3, R60, 0x8880, RZ ;  /* 0x000088803c037816 */ /* 0x002fca00000000ff */
[----:B------:R-:W-:-:S07]  /*31d0*/  IMAD R12, R3, R52, RZ ;  /* 0x00000034030c7224 */ /* 0x000fce00078e02ff */
.L_x_72:
[----:B------:R-:W-:Y:S05]  /*31e0*/  BSYNC B1 ;  /* 0x0000000000017941 */ /* 0x000fea0003800000 */
.L_x_71:
[----:B-1----:R-:W-:Y:S01]  /*31f0*/  @!P2 IMAD R3, R26, R23, R12 ;  /* 0x000000171a03a224 */ /* 0x002fe200078e020c */
[----:B------:R-:W-:Y:S04]  /*3200*/  BSSY B1, `(.L_x_73) ;  /* 0x0000006000017945 */ /* 0x000fe80003800000 */
[----:B------:R1:W-:Y:S01]  /*3210*/  @!P2 STG.E.U8 desc[UR38][R4.64+0x20], R3 ;  /* 0x000020030400a986 */ /* 0x0003e2000c101126 */
[----:B------:R-:W-:Y:S05]  /*3220*/  @P0 BRA `(.L_x_74) ;  /* 0x00000000000c0947 */ /* 0x000fea0003800000 */
[----:B------:R-:W1:Y:S02]  /*3230*/  LDG.E.U8 R60, desc[UR38][R14.64+0x21] ;  /* 0x000021260e3c7981 */ /* 0x000e64000c1e1100 */
[----:B-1----:R-:W-:-:S05]  /*3240*/  PRMT R3, R60, 0x8880, RZ ;  /* 0x000088803c037816 */ /* 0x002fca00000000ff */
[----:B------:R-:W-:-:S07]  /*3250*/  IMAD R12, R3, R52, RZ ;  /* 0x00000034030c7224 */ /* 0x000fce00078e02ff */
.L_x_74:
[----:B------:R-:W-:Y:S05]  /*3260*/  BSYNC B1 ;  /* 0x0000000000017941 */ /* 0x000fea0003800000 */
.L_x_73:
[----:B------:R-:W-:Y:S01]  /*3270*/  @!P0 IMAD R27, R27, R23, R12 ;  /* 0x000000171b1b8224 */ /* 0x000fe200078e020c */
[----:B------:R-:W-:Y:S04]  /*3280*/  BSSY B1, `(.L_x_75) ;  /* 0x0000006000017945 */ /* 0x000fe80003800000 */
[----:B------:R0:W-:Y:S01]  /*3290*/  @!P0 STG.E.U8 desc[UR38][R4.64+0x21], R27 ;  /* 0x0000211b04008986 */ /* 0x0001e2000c101126 */
[----:B------:R-:W-:Y:S05]  /*32a0*/  @P5 BRA `(.L_x_76) ;  /* 0x00000000000c5947 */ /* 0x000fea0003800000 */
[----:B------:R-:W1:Y:S02]  /*32b0*/  LDG.E.U8 R60, desc[UR38][R20.64+0x28] ;  /* 0x00002826143c7981 */ /* 0x000e64000c1e1100 */
[----:B-1----:R-:W-:-:S05]  /*32c0*/  PRMT R3, R60, 0x8880, RZ ;  /* 0x000088803c037816 */ /* 0x002fca00000000ff */
[----:B------:R-:W-:-:S07]  /*32d0*/  IMAD R12, R3, R52, RZ ;  /* 0x00000034030c7224 */ /* 0x000fce00078e02ff */
.L_x_76:
[----:B------:R-:W-:Y:S05]  /*32e0*/  BSYNC B1 ;  /* 0x0000000000017941 */ /* 0x000fea0003800000 */
.L_x_75:
[----:B-1----:R-:W-:Y:S01]  /*32f0*/  @!P5 IMAD R3, R28, R23, R12 ;  /* 0x000000171c03d224 */ /* 0x002fe200078e020c */
[----:B------:R-:W-:Y:S04]  /*3300*/  BSSY B1, `(.L_x_77) ;  /* 0x0000006000017945 */ /* 0x000fe80003800000 */
[----:B------:R1:W-:Y:S01]  /*3310*/  @!P5 STG.E.U8 desc[UR38][R6.64+0x28], R3 ;  /* 0x000028030600d986 */ /* 0x0003e2000c101126 */
[----:B------:R-:W-:Y:S05]  /*3320*/  @P4 BRA `(.L_x_78) ;  /* 0x00000000000c4947 */ /* 0x000fea0003800000 */
[----:B------:R-:W1:Y:S02]  /*3330*/  LDG.E.U8 R60, desc[UR38][R20.64+0x29] ;  /* 0x00002926143c7981 */ /* 0x000e64000c1e1100 */
[----:B-1----:R-:W-:-:S05]  /*3340*/  PRMT R3, R60, 0x8880, RZ ;  /* 0x000088803c037816 */ /* 0x002fca00000000ff */
[----:B------:R-:W-:-:S07]  /*3350*/  IMAD R12, R3, R52, RZ ;  /* 0x00000034030c7224 */ /* 0x000fce00078e02ff */
.L_x_78:
[----:B------:R-:W-:Y:S05]  /*3360*/  BSYNC B1 ;  /* 0x0000000000017941 */ /* 0x000fea0003800000 */
.L_x_77:
[----:B------:R-:W-:Y:S01]  /*3370*/  @!P4 IMAD R29, R29, R23, R12 ;  /* 0x000000171d1dc224 */ /* 0x000fe200078e020c */
[----:B------:R-:W-:Y:S04]  /*3380*/  BSSY B1, `(.L_x_79) ;  /* 0x0000006000017945 */ /* 0x000fe80003800000 */
[----:B------:R0:W-:Y:S01]  /*3390*/  @!P4 STG.E.U8 desc[UR38][R6.64+0x29], R29 ;  /* 0x0000291d0600c986 */ /* 0x0001e2000c101126 */
[----:B------:R-:W-:Y:S05]  /*33a0*/  @P3 BRA `(.L_x_80) ;  /* 0x00000000000c3947 */ /* 0x000fea0003800000 */
[----:B------:R-:W1:Y:S02]  /*33b0*/  LDG.E.U8 R60, desc[UR38][R14.64+0x28] ;  /* 0x000028260e3c7981 */ /* 0x000e64000c1e1100 */
[----:B-1----:R-:W-:-:S05]  /*33c0*/  PRMT R3, R60, 0x8880, RZ ;  /* 0x000088803c037816 */ /* 0x002fca00000000ff */
[----:B------:R-:W-:-:S07]  /*33d0*/  IMAD R12, R3, R52, RZ ;  /* 0x00000034030c7224 */ /* 0x000fce00078e02ff */
.L_x_80:
[----:B------:R-:W-:Y:S05]  /*33e0*/  BSYNC B1 ;  /* 0x0000000000017941 */ /* 0x000fea0003800000 */
.L_x_79:
[----:B-1----:R-:W-:Y:S01]  /*33f0*/  @!P3 IMAD R3, R30, R23, R12 ;  /* 0x000000171e03b224 */ /* 0x002fe200078e020c */
[----:B------:R-:W-:Y:S01]  /*3400*/  ISETP.LT.OR P1, PT, R65, 0x9, !P1 ;  /* 0x000000094100780c */ /* 0x000fe20004f21670 */
[----:B------:R-:W-:Y:S03]  /*3410*/  BSSY B1, `(.L_x_81) ;  /* 0x0000006000017945 */ /* 0x000fe60003800000 */
[----:B------:R1:W-:Y:S09]  /*3420*/  @!P3 STG.E.U8 desc[UR38][R4.64+0x28], R3 ;  /* 0x000028030400b986 */ /* 0x0003f2000c101126 */
[----:B------:R-:W-:Y:S05]  /*3430*/  @P1 BRA `(.L_x_82) ;  /* 0x00000000000c1947 */ /* 0x000fea0003800000 */
[----:B------:R-:W1:Y:S02]  /*3440*/  LDG.E.U8 R60, desc[UR38][R14.64+0x29] ;  /* 0x000029260e3c7981 */ /* 0x000e64000c1e1100 */
[----:B-1----:R-:W-:-:S05]  /*3450*/  PRMT R3, R60, 0x8880, RZ ;  /* 0x000088803c037816 */ /* 0x002fca00000000ff */
[----:B------:R-:W-:-:S07]  /*3460*/  IMAD R12, R3, R52, RZ ;  /* 0x00000034030c7224 */ /* 0x000fce00078e02ff */
.L_x_82:
[----:B------:R-:W-:Y:S05]  /*3470*/  BSYNC B1 ;  /* 0x0000000000017941 */ /* 0x000fea0003800000 */
.L_x_81:
[----:B------:R-:W-:Y:S01]  /*3480*/  IMAD R31, R31, R23, R12 ;  /* 0x000000171f1f7224 */ /* 0x000fe200078e020c */
[----:B------:R-:W-:Y:S06]  /*3490*/  @P1 BRA `(.L_x_83) ;  /* 0x0000000400581947 */ /* 0x000fec0003800000 */
[----:B------:R0:W-:Y:S01]  /*34a0*/  STG.E.U8 desc[UR38][R4.64+0x29], R31 ;  /* 0x0000291f04007986 */ /* 0x0001e2000c101126 */
[----:B------:R-:W-:Y:S05]  /*34b0*/  BRA `(.L_x_83) ;  /* 0x0000000400507947 */ /* 0x000fea0003800000 */
.L_x_34:
[C---:B------:R-:W-:Y:S02]  /*34c0*/  ISETP.GE.AND P1, PT, R68.reuse, 0x1, PT ;  /* 0x000000014400780c */ /* 0x040fe40003f26270 */
[----:B------:R-:W-:Y:S02]  /*34d0*/  ISETP.GE.AND P2, PT, R68, 0x2, PT ;  /* 0x000000024400780c */ /* 0x000fe40003f46270 */
[C---:B------:R-:W-:Y:S02]  /*34e0*/  ISETP.LT.OR P4, PT, R65.reuse, 0x1, !P1 ;  /* 0x000000014100780c */ /* 0x040fe40004f81670 */
[C---:B------:R-:W-:Y:S02]  /*34f0*/  ISETP.LT.OR P5, PT, R65.reuse, 0x1, !P2 ;  /* 0x000000014100780c */ /* 0x040fe400057a1670 */
[C---:B------:R-:W-:Y:S02]  /*3500*/  ISETP.LT.OR P1, PT, R65.reuse, 0x9, !P1 ;  /* 0x000000094100780c */ /* 0x040fe40004f21670 */
[----:B------:R-:W-:-:S02]  /*3510*/  ISETP.LT.OR P2, PT, R65, 0x9, !P2 ;  /* 0x000000094100780c */ /* 0x000fc40005741670 */
[C---:B------:R-:W-:Y:S02]  /*3520*/  ISETP.GE.AND P3, PT, R68.reuse, 0x9, PT ;  /* 0x000000094400780c */ /* 0x040fe40003f66270 */
[----:B------:R-:W-:-:S03]  /*3530*/  ISETP.GE.AND P0, PT, R68, 0xa, PT ;  /* 0x0000000a4400780c */ /* 0x000fc60003f06270 */
[-C--:B------:R-:W-:Y:S02]  /*3540*/  @!P4 IMAD R3, R40, R23.reuse, RZ ;  /* 0x000000172803c224 */ /* 0x080fe400078e02ff */
[-C--:B------:R-:W-:Y:S02]  /*3550*/  @!P5 IMAD R41, R41, R23.reuse, RZ ;  /* 0x000000172929d224 */ /* 0x080fe400078e02ff */
[-C--:B------:R-:W-:Y:S01]  /*3560*/  @!P1 IMAD R9, R42, R23.reuse, RZ ;  /* 0x000000172a099224 */ /* 0x080fe200078e02ff */
[----:B------:R0:W-:Y:S01]  /*3570*/  @!P4 STG.E.U8 desc[UR38][R6.64], R3 ;  /* 0x000000030600c986 */ /* 0x0001e2000c101126 */
[----:B------:R-:W-:Y:S01]  /*3580*/  ISETP.LT.OR P4, PT, R65, 0x1, !P3 ;  /* 0x000000014100780c */ /* 0x000fe20005f81670 */
[----:B------:R-:W-:Y:S02]  /*3590*/  @!P2 IMAD R43, R43, R23, RZ ;  /* 0x000000172b2ba224 */ /* 0x000fe400078e02ff */
[----:B------:R-:W-:Y:S01]  /*35a0*/  @!P5 STG.E.U8 desc[UR38][R6.64+0x1], R41 ;  /* 0x000001290600d986 */ /* 0x000fe2000c101126 */
[----:B------:R-:W-:-:S02]  /*35b0*/  ISETP.LT.OR P5, PT, R65, 0x1, !P0 ;  /* 0x000000014100780c */ /* 0x000fc400047a1670 */
[C---:B------:R-:W-:Y:S01]  /*35c0*/  ISETP.LT.OR P0, PT, R65.reuse, 0x9, !P0 ;  /* 0x000000094100780c */ /* 0x040fe20004701670 */
[----:B------:R1:W-:Y:S01]  /*35d0*/  @!P1 STG.E.U8 desc[UR38][R4.64], R9 ;  /* 0x0000000904009986 */ /* 0x0003e2000c101126 */
[----:B------:R-:W-:Y:S02]  /*35e0*/  ISETP.LT.OR P1, PT, R65, 0x9, !P3 ;  /* 0x000000094100780c */ /* 0x000fe40005f21670 */
[C---:B------:R-:W-:Y:S01]  /*35f0*/  ISETP.GE.AND P3, PT, R68.reuse, 0x11, PT ;  /* 0x000000114400780c */ /* 0x040fe20003f66270 */
[----:B------:R-:W-:Y:S01]  /*3600*/  @!P2 STG.E.U8 desc[UR38][R4.64+0x1], R43 ;  /* 0x0000012b0400a986 */ /* 0x000fe2000c101126 */
[----:B------:R-:W-:Y:S01]  /*3610*/  ISETP.GE.AND P2, PT, R68, 0x12, PT ;  /* 0x000000124400780c */ /* 0x000fe20003f46270 */
[----:B------:R-:W-:-:S04]  /*3620*/  @!P4 IMAD R11, R44, R23, RZ ;  /* 0x000000172c0bc224 */ /* 0x000fc800078e02ff */
[-C--:B------:R-:W-:Y:S01]  /*3630*/  @!P5 IMAD R45, R45, R23.reuse, RZ ;  /* 0x000000172d2dd224 */ /* 0x080fe200078e02ff */
[----:B------:R-:W-:Y:S01]  /*3640*/  @!P4 STG.E.U8 desc[UR38][R6.64+0x8], R11 ;  /* 0x0000080b0600c986 */ /* 0x000fe2000c101126 */
[----:B------:R-:W-:Y:S01]  /*3650*/  ISETP.LT.OR P4, PT, R65, 0x1, !P3 ;  /* 0x000000014100780c */ /* 0x000fe20005f81670 */
[-C--:B------:R-:W-:Y:S02]  /*3660*/  @!P0 IMAD R47, R47, R23.reuse, RZ ;  /* 0x000000172f2f8224 */ /* 0x080fe400078e02ff */
[----:B------:R-:W-:Y:S01]  /*3670*/  @!P5 STG.E.U8 desc[UR38][R6.64+0x9], R45 ;  /* 0x0000092d0600d986 */ /* 0x000fe2000c101126 */
[C---:B------:R-:W-:Y:S01]  /*3680*/  ISETP.LT.OR P5, PT, R65.reuse, 0x1, !P2 ;  /* 0x000000014100780c */ /* 0x040fe200057a1670 */
[----:B0-----:R-:W-:Y:S01]  /*3690*/  @!P1 IMAD R3, R46, R23, RZ ;  /* 0x000000172e039224 */ /* 0x001fe200078e02ff */
[----:B------:R-:W-:Y:S01]  /*36a0*/  ISETP.LT.OR P2, PT, R65, 0x9, !P2 ;  /* 0x000000094100780c */ /* 0x000fe20005741670 */
[----:B------:R-:W-:Y:S01]  /*36b0*/  @!P0 STG.E.U8 desc[UR38][R4.64+0x9], R47 ;  /* 0x0000092f04008986 */ /* 0x000fe2000c101126 */
[----:B------:R-:W-:-:S03]  /*36c0*/  ISETP.GE.AND P0, PT, R68, 0x1a, PT ;  /* 0x0000001a4400780c */ /* 0x000fc60003f06270 */
[----:B------:R0:W-:Y:S01]  /*36d0*/  @!P1 STG.E.U8 desc[UR38][R4.64+0x8], R3 ;  /* 0x0000080304009986 */ /* 0x0001e2000c101126 */
[----:B------:R-:W-:Y:S01]  /*36e0*/  ISETP.LT.OR P1, PT, R65, 0x9, !P3 ;  /* 0x000000094100780c */ /* 0x000fe20005f21670 */
[----:B-1----:R-:W-:Y:S01]  /*36f0*/  @!P4 IMAD R9, R32, R23, RZ ;  /* 0x000000172009c224 */ /* 0x002fe200078e02ff */
[----:B------:R-:W-:-:S03]  /*3700*/  ISETP.GE.AND P3, PT, R68, 0x19, PT ;  /* 0x000000194400780c */ /* 0x000fc60003f66270 */
[-C--:B------:R-:W-:Y:S01]  /*3710*/  @!P5 IMAD R33, R33, R23.reuse, RZ ;  /* 0x000000172121d224 */ /* 0x080fe200078e02ff */
[----:B------:R-:W-:Y:S01]  /*3720*/  @!P4 STG.E.U8 desc[UR38][R6.64+0x10], R9 ;  /* 0x000010090600c986 */ /* 0x000fe2000c101126 */
[----:B------:R-:W-:Y:S01]  /*3730*/  ISETP.LT.OR P4, PT, R65, 0x1, !P3 ;  /* 0x000000014100780c */ /* 0x000fe20005f81670 */
[-C--:B------:R-:W-:Y:S01]  /*3740*/  @!P2 IMAD R35, R35, R23.reuse, RZ ;  /* 0x000000172323a224 */ /* 0x080fe200078e02ff */
[C---:B------:R-:W-:Y:S01]  /*3750*/  ISETP.LT.OR P3, PT, R65.reuse, 0x9, !P3 ;  /* 0x000000094100780c */ /* 0x040fe20005f61670 */
[----:B------:R-:W-:Y:S01]  /*3760*/  @!P5 STG.E.U8 desc[UR38][R6.64+0x11], R33 ;  /* 0x000011210600d986 */ /* 0x000fe2000c101126 */
[----:B------:R-:W-:Y:S02]  /*3770*/  ISETP.LT.OR P5, PT, R65, 0x1, !P0 ;  /* 0x000000014100780c */ /* 0x000fe400047a1670 */
[----:B0-----:R-:W-:Y:S01]  /*3780*/  @!P1 IMAD R3, R34, R23, RZ ;  /* 0x0000001722039224 */ /* 0x001fe200078e02ff */
[----:B------:R-:W-:Y:S01]  /*3790*/  @!P2 STG.E.U8 desc[UR38][R4.64+0x11], R35 ;  /* 0x000011230400a986 */ /* 0x000fe2000c101126 */
[----:B------:R-:W-:-:S02]  /*37a0*/  ISETP.GE.AND P2, PT, R68, 0x21, PT ;  /* 0x000000214400780c */ /* 0x000fc40003f46270 */
[----:B------:R-:W-:Y:S01]  /*37b0*/  ISETP.LT.OR P0, PT, R65, 0x9, !P0 ;  /* 0x000000094100780c */ /* 0x000fe20004701670 */
[----:B------:R0:W-:Y:S01]  /*37c0*/  @!P1 STG.E.U8 desc[UR38][R4.64+0x10], R3 ;  /* 0x0000100304009986 */ /* 0x0001e2000c101126 */
[----:B------:R-:W-:Y:S01]  /*37d0*/  ISETP.GE.AND P1, PT, R68, 0x22, PT ;  /* 0x000000224400780c */ /* 0x000fe20003f26270 */
[----:B------:R-:W-:-:S04]  /*37e0*/  @!P4 IMAD R11, R36, R23, RZ ;  /* 0x00000017240bc224 */ /* 0x000fc800078e02ff */
[-C--:B------:R-:W-:Y:S01]  /*37f0*/  @!P5 IMAD R37, R37, R23.reuse, RZ ;  /* 0x000000172525d224 */ /* 0x080fe200078e02ff */
[----:B------:R-:W-:Y:S01]  /*3800*/  @!P4 STG.E.U8 desc[UR38][R6.64+0x18], R11 ;  /* 0x0000180b0600c986 */ /* 0x000fe2000c101126 */
[C---:B------:R-:W-:Y:S02]  /*3810*/  ISETP.LT.OR P4, PT, R65.reuse, 0x1, !P2 ;  /* 0x000000014100780c */ /* 0x040fe40005781670 */
[C---:B------:R-:W-:Y:S01]  /*3820*/  ISETP.LT.OR P2, PT, R65.reuse, 0x9, !P2 ;  /* 0x000000094100780c */ /* 0x040fe20005741670 */
[----:B------:R-:W-:Y:S01]  /*3830*/  @!P5 STG.E.U8 desc[UR38][R6.64+0x19], R37 ;  /* 0x000019250600d986 */ /* 0x000fe2000c101126 */
[C---:B------:R-:W-:Y:S01]  /*3840*/  ISETP.LT.OR P5, PT, R65.reuse, 0x1, !P1 ;  /* 0x000000014100780c */ /* 0x040fe20004fa1670 */
[-C--:B0-----:R-:W-:Y:S01]  /*3850*/  @!P3 IMAD R3, R38, R23.reuse, RZ ;  /* 0x000000172603b224 */ /* 0x081fe200078e02ff */
[----:B------:R-:W-:Y:S01]  /*3860*/  ISETP.LT.OR P1, PT, R65, 0x9, !P1 ;  /* 0x000000094100780c */ /* 0x000fe20004f21670 */
[----:B------:R-:W-:-:S03]  /*3870*/  @!P0 IMAD R39, R39, R23, RZ ;  /* 0x0000001727278224 */ /* 0x000fc600078e02ff */
[----:B------:R0:W-:Y:S01]  /*3880*/  @!P3 STG.E.U8 desc[UR38][R4.64+0x18], R3 ;  /* 0x000018030400b986 */ /* 0x0001e2000c101126 */
[----:B------:R-:W-:Y:S02]  /*3890*/  ISETP.GE.AND P3, PT, R68, 0x2a, PT ;  /* 0x0000002a4400780c */ /* 0x000fe40003f66270 */
[-C--:B------:R-:W-:Y:S01]  /*38a0*/  @!P4 IMAD R9, R24, R23.reuse, RZ ;  /* 0x000000171809c224 */ /* 0x080fe200078e02ff */
[----:B------:R-:W-:Y:S01]  /*38b0*/  @!P0 STG.E.U8 desc[UR38][R4.64+0x19], R39 ;  /* 0x0000192704008986 */ /* 0x000fe2000c101126 */
[----:B------:R-:W-:Y:S02]  /*38c0*/  ISETP.GE.AND P0, PT, R68, 0x29, PT ;  /* 0x000000294400780c */ /* 0x000fe40003f06270 */
[-C--:B------:R-:W-:Y:S01]  /*38d0*/  @!P5 IMAD R25, R25, R23.reuse, RZ ;  /* 0x000000171919d224 */ /* 0x080fe200078e02ff */
[----:B------:R1:W-:Y:S01]  /*38e0*/  @!P4 STG.E.U8 desc[UR38][R6.64+0x20], R9 ;  /* 0x000020090600c986 */ /* 0x0003e2000c101126 */
[----:B------:R-:W-:Y:S01]  /*38f0*/  ISETP.LT.OR P4, PT, R65, 0x1, !P0 ;  /* 0x000000014100780c */ /* 0x000fe20004781670 */
[-C--:B------:R-:W-:Y:S01]  /*3900*/  @!P1 IMAD R27, R27, R23.reuse, RZ ;  /* 0x000000171b1b9224 */ /* 0x080fe200078e02ff */
[C---:B------:R-:W-:Y:S01]  /*3910*/  ISETP.LT.OR P0, PT, R65.reuse, 0x9, !P0 ;  /* 0x000000094100780c */ /* 0x040fe20004701670 */
[----:B------:R2:W-:Y:S01]  /*3920*/  @!P5 STG.E.U8 desc[UR38][R6.64+0x21], R25 ;  /* 0x000021190600d986 */ /* 0x0005e2000c101126 */
[C---:B------:R-:W-:Y:S01]  /*3930*/  ISETP.LT.OR P5, PT, R65.reuse, 0x1, !P3 ;  /* 0x000000014100780c */ /* 0x040fe20005fa1670 */
[-C--:B0-----:R-:W-:Y:S01]  /*3940*/  @!P2 IMAD R3, R26, R23.reuse, RZ ;  /* 0x000000171a03a224 */ /* 0x081fe200078e02ff */
[----:B------:R-:W-:Y:S01]  /*3950*/  ISETP.LT.OR P3, PT, R65, 0x9, !P3 ;  /* 0x000000094100780c */ /* 0x000fe20005f61670 */
[----:B------:R2:W-:Y:S04]  /*3960*/  @!P1 STG.E.U8 desc[UR38][R4.64+0x21], R27 ;  /* 0x0000211b04009986 */ /* 0x0005e8000c101126 */
[----:B------:R2:W-:Y:S02]  /*3970*/  @!P2 STG.E.U8 desc[UR38][R4.64+0x20], R3 ;  /* 0x000020030400a986 */ /* 0x0005e4000c101126 */
[----:B------:R-:W-:-:S02]  /*3980*/  @!P4 IMAD R11, R28, R23, RZ ;  /* 0x000000171c0bc224 */ /* 0x000fc400078e02ff */
[-C--:B-1----:R-:W-:Y:S02]  /*3990*/  @!P0 IMAD R9, R30, R23.reuse, RZ ;  /* 0x000000171e098224 */ /* 0x082fe400078e02ff */
[-C--:B------:R-:W-:Y:S01]  /*39a0*/  @!P5 IMAD R29, R29, R23.reuse, RZ ;  /* 0x000000171d1dd224 */ /* 0x080fe200078e02ff */
[----:B------:R2:W-:Y:S01]  /*39b0*/  @!P4 STG.E.U8 desc[UR38][R6.64+0x28], R11 ;  /* 0x0000280b0600c986 */ /* 0x0005e2000c101126 */
[----:B------:R-:W-:-:S03]  /*39c0*/  @!P3 IMAD R31, R31, R23, RZ ;  /* 0x000000171f1fb224 */ /* 0x000fc600078e02ff */
[----:B------:R2:W-:Y:S04]  /*39d0*/  @!P5 STG.E.U8 desc[UR38][R6.64+0x29], R29 ;  /* 0x0000291d0600d986 */ /* 0x0005e8000c101126 */
[----:B------:R2:W-:Y:S04]  /*39e0*/  @!P0 STG.E.U8 desc[UR38][R4.64+0x28], R9 ;  /* 0x0000280904008986 */ /* 0x0005e8000c101126 */
[----:B------:R2:W-:Y:S02]  /*39f0*/  @!P3 STG.E.U8 desc[UR38][R4.64+0x29], R31 ;  /* 0x0000291f0400b986 */ /* 0x0005e4000c101126 */
.L_x_83:
[----:B------:R-:W-:Y:S05]  /*3a00*/  BSYNC B0 ;  /* 0x0000000000007941 */ /* 0x000fea0003800000 */
.L_x_33:
[----:B------:R-:W-:Y:S01]  /*3a10*/  IADD3 R16, P0, R16, UR36, RZ ;  /* 0x0000002410107c10 */ /* 0x000fe2000ff1e0ff */
[----:B------:R-:W-:Y:S01]  /*3a20*/  ULDC.64 UR4, c[0x0][0x650] ;  /* 0x0001940000047ab9 */ /* 0x000fe20000000a00 */
[----:B-12---:R-:W-:Y:S01]  /*3a30*/  PRMT R3, RZ, 0x7610, R3 ;  /* 0x00007610ff037816 */ /* 0x006fe20000000003 */
[----:B------:R-:W-:Y:S01]  /*3a40*/  IMAD.MOV.U32 R62, RZ, RZ, -0x1 ;  /* 0xffffffffff3e7424 */ /* 0x000fe200078e00ff */
[----:B------:R-:W-:Y:S01]  /*3a50*/  IADD3.X R17, R17, UR42, RZ, P0, !PT ;  /* 0x0000002a11117c10 */ /* 0x000fe200087fe4ff */
[----:B------:R-:W-:Y:S01]  /*3a60*/  IMAD.MOV.U32 R61, RZ, RZ, -0x1 ;  /* 0xffffffffff3d7424 */ /* 0x000fe200078e00ff */
[----:B------:R-:W-:-:S04]  /*3a70*/  ISETP.GE.U32.AND P0, PT, R16, UR4, PT ;  /* 0x0000000410007c0c */ /* 0x000fc8000bf06070 */
[----:B------:R-:W-:-:S13]  /*3a80*/  ISETP.GE.U32.AND.EX P0, PT, R17, UR5, PT, P0 ;  /* 0x0000000511007c0c */ /* 0x000fda000bf06100 */
[----:B------:R-:W-:Y:S05]  /*3a90*/  @P0 BRA `(.L_x_84) ;  /* 0x00000004004c0947 */ /* 0x000fea0003800000 */
[----:B------:R-:W1:Y:S01]  /*3aa0*/  LDC.64 R10, c[0x0][0x628] ;  /* 0x00018a00ff0a7b82 */ /* 0x000e620000000a00 */
[----:B------:R-:W2:Y:S01]  /*3ab0*/  S2R R12, SR_CTAID.X ;  /* 0x00000000000c7919 */ /* 0x000ea20000002500 */
[----:B------:R-:W-:Y:S02]  /*3ac0*/  IMAD.MOV.U32 R8, RZ, RZ, R16 ;  /* 0x000000ffff087224 */ /* 0x000fe400078e0010 */
[----:B------:R-:W-:Y:S01]  /*3ad0*/  IMAD.MOV.U32 R9, RZ, RZ, R17 ;  /* 0x000000ffff097224 */ /* 0x000fe200078e0011 */
[----:B0-----:R-:W0:Y:S03]  /*3ae0*/  S2R R20, SR_CTAID.Y ;  /* 0x0000000000147919 */ /* 0x001e260000002600 */
[----:B------:R-:W0:Y:S08]  /*3af0*/  LDC R0, c[0x0][0x630] ;  /* 0x00018c00ff007b82 */ /* 0x000e300000000800 */
[----:B------:R-:W0:Y:S01]  /*3b00*/  LDC.64 R14, c[0x0][0x620] ;  /* 0x00018800ff0e7b82 */ /* 0x000e220000000a00 */
[----:B-1----:R-:W-:-:S04]  /*3b10*/  ISETP.NE.U32.AND P0, PT, R10, RZ, PT ;  /* 0x000000ff0a00720c */ /* 0x002fc80003f05070 */
[----:B------:R-:W-:-:S13]  /*3b20*/  ISETP.NE.AND.EX P0, PT, R11, RZ, PT, P0 ;  /* 0x000000ff0b00720c */ /* 0x000fda0003f05300 */
[----:B0-2---:R-:W-:Y:S05]  /*3b30*/  @!P0 BRA `(.L_x_85) ;  /* 0x0000000000288947 */ /* 0x005fea0003800000 */
[----:B------:R-:W0:Y:S02]  /*3b40*/  LDC R3, c[0x0][0x634] ;  /* 0x00018d00ff037b82 */ /* 0x000e240000000800 */
[----:B0-----:R-:W-:-:S05]  /*3b50*/  IADD3 R3, P0, R16, R3, RZ ;  /* 0x0000000310037210 */ /* 0x001fca0007f1e0ff */
[----:B------:R-:W-:-:S04]  /*3b60*/  IMAD.X R13, RZ, RZ, R17, P0 ;  /* 0x000000ffff0d7224 */ /* 0x000fc800000e0611 */
[----:B---3--:R-:W-:-:S04]  /*3b70*/  IMAD.WIDE.U32 R4, R13, R10, RZ ;  /* 0x0000000a0d047225 */ /* 0x008fc800078e00ff */
[----:B----4-:R-:W-:-:S04]  /*3b80*/  IMAD.WIDE.U32 R6, P0, R3, R11, R4 ;  /* 0x0000000b03067225 */ /* 0x010fc80007800004 */
[----:B------:R-:W-:-:S04]  /*3b90*/  IMAD.WIDE.U32 R4, R3, R10, RZ ;  /* 0x0000000a03047225 */ /* 0x000fc800078e00ff */
[----:B------:R-:W-:Y:S01]  /*3ba0*/  IMAD.X R9, RZ, RZ, RZ, P0 ;  /* 0x000000ffff097224 */ /* 0x000fe200000e06ff */
[----:B------:R-:W-:Y:S01]  /*3bb0*/  IADD3 RZ, P0, R5, R6, RZ ;  /* 0x0000000605ff7210 */ /* 0x000fe20007f1e0ff */
[----:B------:R-:W-:-:S04]  /*3bc0*/  IMAD.MOV.U32 R8, RZ, RZ, R7 ;  /* 0x000000ffff087224 */ /* 0x000fc800078e0007 */
[----:B------:R-:W-:-:S08]  /*3bd0*/  IMAD.WIDE.U32.X R8, R13, R11, R8, P0 ;  /* 0x0000000b0d087225 */ /* 0x000fd000000e0408 */
.L_x_85:
[-CC-:B------:R-:W-:Y:S01]  /*3be0*/  SHF.R.U64 R61, R8, R0.reuse, R9.reuse ;  /* 0x00000000083d7219 */ /* 0x180fe20000001209 */
[----:B------:R-:W0:Y:S01]  /*3bf0*/  LDC.64 R26, c[0x0][0x640] ;  /* 0x00019000ff1a7b82 */ /* 0x000e220000000a00 */
[----:B------:R-:W-:Y:S01]  /*3c00*/  SHF.R.U32.HI R0, RZ, R0, R9 ;  /* 0x00000000ff007219 */ /* 0x000fe20000011609 */
[----:B------:R-:W-:Y:S01]  /*3c10*/  ULDC UR4, c[0x0][0x150] ;  /* 0x0000540000047ab9 */ /* 0x000fe20000000800 */
[----:B------:R-:W-:Y:S02]  /*3c20*/  IADD3 R3, P0, RZ, -R61, RZ ;  /* 0x8000003dff037210 */ /* 0x000fe40007f1e0ff */
[----:B----4-:R-:W-:-:S03]  /*3c30*/  I2FP.F32.U32 R7, R12 ;  /* 0x0000000c00077245 */ /* 0x010fc60000201000 */
[----:B------:R-:W1:Y:S01]  /*3c40*/  LDC R6, c[0x0][0x618] ;  /* 0x00018600ff067b82 */ /* 0x000e620000000800 */
[----:B---3--:R-:W-:Y:S02]  /*3c50*/  IMAD.X R5, RZ, RZ, ~R0, P0 ;  /* 0x000000ffff057224 */ /* 0x008fe400000e0e00 */
[----:B------:R-:W-:Y:S01]  /*3c60*/  FMUL R7, R7, UR4 ;  /* 0x0000000407077c20 */ /* 0x000fe20008400000 */
[----:B------:R-:W-:Y:S01]  /*3c70*/  ULDC UR4, c[0x0][0x154] ;  /* 0x0000550000047ab9 */ /* 0x000fe20000000800 */
[-C--:B------:R-:W-:Y:S02]  /*3c80*/  IMAD R0, R5, R14.reuse, RZ ;  /* 0x0000000e05007224 */ /* 0x080fe400078e02ff */
[C---:B------:R-:W-:Y:S01]  /*3c90*/  IMAD.WIDE.U32 R4, R3.reuse, R14, R16 ;  /* 0x0000000e03047225 */ /* 0x040fe200078e0010 */
[----:B------:R-:W2:Y:S01]  /*3ca0*/  LDC R8, c[0x0][0x608] ;  /* 0x00018200ff087b82 */ /* 0x000ea20000000800 */
[----:B------:R-:W3:Y:S02]  /*3cb0*/  F2I.U32.TRUNC.NTZ R7, R7 ;  /* 0x0000000700077305 */ /* 0x000ee4000020f000 */
[----:B------:R-:W-:Y:S01]  /*3cc0*/  IMAD R3, R3, R15, R0 ;  /* 0x0000000f03037224 */ /* 0x000fe200078e0200 */
[----:B------:R-:W-:-:S03]  /*3cd0*/  I2FP.F32.U32 R0, R20 ;  /* 0x0000001400007245 */ /* 0x000fc60000201000 */
[----:B------:R-:W-:Y:S01]  /*3ce0*/  IMAD.IADD R3, R5, 0x1, R3 ;  /* 0x0000000105037824 */ /* 0x000fe200078e0203 */
[----:B------:R-:W4:Y:S01]  /*3cf0*/  LDC R11, c[0x0][0x658] ;  /* 0x00019600ff0b7b82 */ /* 0x000f220000000800 */
[----:B0-----:R-:W-:-:S04]  /*3d00*/  ISETP.NE.U32.AND P0, PT, R26, RZ, PT ;  /* 0x000000ff1a00720c */ /* 0x001fc80003f05070 */
[----:B------:R-:W-:-:S03]  /*3d10*/  ISETP.NE.AND.EX P0, PT, R27, RZ, PT, P0 ;  /* 0x000000ff1b00720c */ /* 0x000fc60003f05300 */
[----:B------:R-:W0:Y:S01]  /*3d20*/  LDC R9, c[0x0][0x144] ;  /* 0x00005100ff097b82 */ /* 0x000e220000000800 */
[-C--:B-1----:R-:W-:Y:S01]  /*3d30*/  SHF.R.U64 R10, R4, R6.reuse, R3 ;  /* 0x00000006040a7219 */ /* 0x082fe20000001203 */
[----:B---3--:R-:W-:Y:S01]  /*3d40*/  IMAD.MOV R7, RZ, RZ, -R7 ;  /* 0x000000ffff077224 */ /* 0x008fe200078e0a07 */
[----:B------:R-:W-:Y:S01]  /*3d50*/  SHF.R.U32.HI R3, RZ, R6, R3 ;  /* 0x00000006ff037219 */ /* 0x000fe20000011603 */
[----:B------:R-:W-:-:S04]  /*3d60*/  FMUL R6, R0, UR4 ;  /* 0x0000000400067c20 */ /* 0x000fc80008400000 */
[----:B------:R-:W1:Y:S01]  /*3d70*/  LDC R21, c[0x0][0x148] ;  /* 0x00005200ff157b82 */ /* 0x000e620000000800 */
[----:B------:R3:W0:Y:S01]  /*3d80*/  F2I.U32.TRUNC.NTZ R14, R6 ;  /* 0x00000006000e7305 */ /* 0x000622000020f000 */
[-CC-:B--2---:R-:W-:Y:S02]  /*3d90*/  SHF.R.U64 R13, R10, R8.reuse, R3.reuse ;  /* 0x000000080a0d7219 */ /* 0x184fe40000001203 */
[----:B------:R-:W-:-:S04]  /*3da0*/  SHF.R.U32.HI R0, RZ, R8, R3 ;  /* 0x00000008ff007219 */ /* 0x000fc80000011603 */
[----:B------:R-:W2:Y:S01]  /*3db0*/  LDC R24, c[0x0][0x648] ;  /* 0x00019200ff187b82 */ /* 0x000ea20000000800 */
[-CC-:B----4-:R-:W-:Y:S02]  /*3dc0*/  SHF.R.U64 R15, R13, R11.reuse, R0.reuse ;  /* 0x0000000b0d0f7219 */ /* 0x190fe40000001200 */
[----:B------:R-:W-:-:S03]  /*3dd0*/  SHF.R.U32.HI R5, RZ, R11, R0 ;  /* 0x0000000bff057219 */ /* 0x000fc60000011600 */
[----:B------:R-:W-:Y:S02]  /*3de0*/  IMAD.MOV.U32 R4, RZ, RZ, R15 ;  /* 0x000000ffff047224 */ /* 0x000fe400078e000f */
[----:B------:R-:W4:Y:S01]  /*3df0*/  LDC R28, c[0x0][0x638] ;  /* 0x00018e00ff1c7b82 */ /* 0x000f220000000800 */
[----:B0-----:R-:W-:-:S07]  /*3e00*/  IMAD R25, R9, R7, R12 ;  /* 0x0000000709197224 */ /* 0x001fce00078e020c */
[----:B------:R-:W0:Y:S08]  /*3e10*/  LDC R29, c[0x0][0x610] ;  /* 0x00018400ff1d7b82 */ /* 0x000e300000000800 */
[----:B------:R-:W0:Y:S01]  /*3e20*/  LDC R30, c[0x0][0x600] ;  /* 0x00018000ff1e7b82 */ /* 0x000e220000000800 */
[----:B-123--:R-:W-:Y:S05]  /*3e30*/  @!P0 BRA `(.L_x_86) ;  /* 0x0000000000288947 */ /* 0x00efea0003800000 */
[----:B------:R-:W1:Y:S02]  /*3e40*/  LDC R0, c[0x0][0x64c] ;  /* 0x00019300ff007b82 */ /* 0x000e640000000800 */
[----:B-1----:R-:W-:-:S05]  /*3e50*/  IADD3 R3, P0, R15, R0, RZ ;  /* 0x000000000f037210 */ /* 0x002fca0007f1e0ff */
        /* <DEDUP_REMOVED lines=8> */
.L_x_86:
[----:B------:R-:W-:Y:S01]  /*3ee0*/  ISETP.NE.AND P0, PT, R2, 0x1, PT ;  /* 0x000000010200780c */ /* 0x000fe20003f05270 */
[----:B------:R-:W-:Y:S01]  /*3ef0*/  IMAD.MOV R14, RZ, RZ, -R14 ;  /* 0x000000ffff0e7224 */ /* 0x000fe200078e0a0e */
[----:B------:R-:W-:Y:S02]  /*3f00*/  SHF.R.U64 R0, R4, R24, R5 ;  /* 0x0000001804007219 */ /* 0x000fe40000001205 */
[----:B------:R-:W-:Y:S02]  /*3f10*/  LOP3.LUT R3, R13, R58, RZ, 0xc0, !PT ;  /* 0x0000003a0d037212 */ /* 0x000fe400078ec0ff */
[----:B------:R-:W-:Y:S01]  /*3f20*/  LOP3.LUT R10, R10, R57, RZ, 0xc0, !PT ;  /* 0x000000390a0a7212 */ /* 0x000fe200078ec0ff */
[----:B------:R-:W-:Y:S02]  /*3f30*/  IMAD.MOV R4, RZ, RZ, -R0 ;  /* 0x000000ffff047224 */ /* 0x000fe400078e0a00 */
[----:B------:R-:W-:Y:S02]  /*3f40*/  IMAD R0, R54, R0, R3 ;  /* 0x0000000036007224 */ /* 0x000fe400078e0203 */
[----:B----4-:R-:W-:-:S02]  /*3f50*/  IMAD R3, R4, R28, R15 ;  /* 0x0000001c04037224 */ /* 0x010fc400078e020f */
[----:B------:R-:W-:Y:S02]  /*3f60*/  @P0 IMAD R25, R21, R14, R20 ;  /* 0x0000000e15190224 */ /* 0x000fe400078e0214 */
[----:B0-----:R-:W-:Y:S02]  /*3f70*/  IMAD R5, R3, R30, R10 ;  /* 0x0000001e03057224 */ /* 0x001fe400078e020a */
[----:B------:R-:W-:Y:S02]  /*3f80*/  IMAD R0, R0, R29, R25 ;  /* 0x0000001d00007224 */ /* 0x000fe400078e0219 */
[----:B------:R-:W-:-:S03]  /*3f90*/  IMAD.MOV.U32 R4, RZ, RZ, 0x1 ;  /* 0x00000001ff047424 */ /* 0x000fc600078e00ff */
[----:B------:R-:W-:Y:S02]  /*3fa0*/  SEL R62, R5, R0, !P0 ;  /* 0x00000000053e7207 */ /* 0x000fe40004000000 */
[----:B------:R-:W-:Y:S02]  /*3fb0*/  PRMT R3, R4, 0x7610, R3 ;  /* 0x0000761004037816 */ /* 0x000fe40000000003 */
[----:B------:R-:W-:-:S07]  /*3fc0*/  SEL R0, R0, R5, !P0 ;  /* 0x0000000500007207 */ /* 0x000fce0004000000 */
.L_x_84:
[----:B------:R-:W-:Y:S01]  /*3fd0*/  LOP3.LUT P0, RZ, R3, 0xff, RZ, 0xc0, !PT ;  /* 0x000000ff03ff7812 */ /* 0x000fe2000780c0ff */
[----:B------:R-:W-:Y:S01]  /*3fe0*/  UIMAD.WIDE.U32 UR4, UR41, -0x3831f383, URZ ;  /* 0xc7ce0c7d290478a5 */ /* 0x000fe2000f8e003f */
[----:B------:R-:W-:-:S03]  /*3ff0*/  IMAD.MOV.U32 R63, RZ, RZ, R0 ;  /* 0x000000ffff3f7224 */ /* 0x000fc600078e0000 */
[----:B------:R-:W-:-:S04]  /*4000*/  USHF.R.U32.HI UR4, URZ, 0x5, UR5 ;  /* 0x000000053f047899 */ /* 0x000fc80008011605 */
[----:B------:R-:W-:-:S04]  /*4010*/  UIMAD UR41, UR4, -0x29, UR41 ;  /* 0xffffffd7042978a4 */ /* 0x000fc8000f8e0229 */
[----:B------:R-:W-:Y:S08]  /*4020*/  @P0 BRA `(.L_x_87) ;  /* 0xffffffd800440947 */ /* 0x000ff0000383ffff */
[----:B------:R-:W-:Y:S05]  /*4030*/  EXIT ;  /* 0x000000000000794d */ /* 0x000fea0003800000 */
.L_x_8:
        /* <DEDUP_REMOVED lines=26> */
.L_x_89:
[----:B------:R-:W0:Y:S01]  /*41e0*/  LDC.64 R30, c[0x0][0x640] ;  /* 0x00019000ff1e7b82 */ /* 0x000e220000000a00 */
[-CC-:B------:R-:W-:Y:S01]  /*41f0*/  SHF.R.U64 R22, R14, R8.reuse, R15.reuse ;  /* 0x000000080e167219 */ /* 0x180fe2000000120f */
[----:B------:R-:W-:Y:S01]  /*4200*/  IMAD.MOV.U32 R27, RZ, RZ, 0x1 ;  /* 0x00000001ff1b7424 */ /* 0x000fe200078e00ff */
[----:B------:R-:W-:Y:S02]  /*4210*/  SHF.R.U32.HI R7, RZ, R8, R15 ;  /* 0x00000008ff077219 */ /* 0x000fe4000001160f */
[----:B------:R-:W-:-:S03]  /*4220*/  IADD3 R13, P0, RZ, -R22, RZ ;  /* 0x80000016ff0d7210 */ /* 0x000fc60007f1e0ff */
[----:B------:R-:W1:Y:S02]  /*4230*/  LDC R12, c[0x0][0x618] ;  /* 0x00018600ff0c7b82 */ /* 0x000e640000000800 */
[----:B------:R-:W-:Y:S02]  /*4240*/  IMAD.X R7, RZ, RZ, ~R7, P0 ;  /* 0x000000ffff077224 */ /* 0x000fe400000e0e07 */
[----:B------:R-:W-:-:S04]  /*4250*/  IMAD.WIDE.U32 R10, R13, R24, R16 ;  /* 0x000000180d0a7225 */ /* 0x000fc800078e0010 */
[----:B------:R-:W2:Y:S01]  /*4260*/  LDC R14, c[0x0][0x608] ;  /* 0x00018200ff0e7b82 */ /* 0x000ea20000000800 */
[----:B------:R-:W-:-:S04]  /*4270*/  IMAD R8, R7, R24, RZ ;  /* 0x0000001807087224 */ /* 0x000fc800078e02ff */
[----:B------:R-:W-:-:S03]  /*4280*/  IMAD R7, R13, R25, R8 ;  /* 0x000000190d077224 */ /* 0x000fc600078e0208 */
[----:B------:R-:W3:Y:S01]  /*4290*/  LDC R28, c[0x0][0x658] ;  /* 0x00019600ff1c7b82 */ /* 0x000ee20000000800 */
[----:B------:R-:W-:Y:S01]  /*42a0*/  IMAD.IADD R7, R11, 0x1, R7 ;  /* 0x000000010b077824 */ /* 0x000fe200078e0207 */
[----:B0-----:R-:W-:Y:S01]  /*42b0*/  ISETP.NE.U32.AND P0, PT, R30, RZ, PT ;  /* 0x000000ff1e00720c */ /* 0x001fe20003f05070 */
[----:B------:R-:W-:-:S03]  /*42c0*/  IMAD.MOV.U32 R11, RZ, RZ, -0x1 ;  /* 0xffffffffff0b7424 */ /* 0x000fc600078e00ff */
        /* <DEDUP_REMOVED lines=8> */
[-C--:B---3--:R-:W-:Y:S02]  /*4350*/  SHF.L.U32 R10, R11, R28.reuse, RZ ;  /* 0x0000001c0b0a7219 */ /* 0x088fe400000006ff */
[--C-:B------:R-:W-:Y:S02]  /*4360*/  SHF.R.U64 R26, R24, R28, R7.reuse ;  /* 0x0000001c181a7219 */ /* 0x100fe40000001207 */
[----:B------:R-:W-:Y:S02]  /*4370*/  LOP3.LUT R29, RZ, R10, RZ, 0x33, !PT ;  /* 0x0000000aff1d7212 */ /* 0x000fe400078e33ff */
[----:B------:R-:W-:Y:S01]  /*4380*/  SHF.R.U32.HI R11, RZ, R28, R7 ;  /* 0x0000001cff0b7219 */ /* 0x000fe20000011607 */
[----:B------:R-:W3:Y:S01]  /*4390*/  LDC R32, c[0x0][0x610] ;  /* 0x00018400ff207b82 */ /* 0x000ee20000000800 */
[----:B------:R-:W-:Y:S01]  /*43a0*/  IMAD.MOV.U32 R10, RZ, RZ, R26 ;  /* 0x000000ffff0a7224 */ /* 0x000fe200078e001a */
[----:B------:R-:W-:Y:S06]  /*43b0*/  @!P0 BRA `(.L_x_90) ;  /* 0x0000000000288947 */ /* 0x000fec0003800000 */
        /* <DEDUP_REMOVED lines=10> */
.L_x_90:
[----:B------:R-:W-:Y:S02]  /*4460*/  ISETP.NE.AND P0, PT, R2, 0x1, PT ;  /* 0x000000010200780c */ /* 0x000fe40003f05270 */
[----:B-1----:R-:W-:Y:S01]  /*4470*/  SHF.R.U64 R8, R10, R8, R11 ;  /* 0x000000080a087219 */ /* 0x002fe2000000120b */
[----:B0-----:R-:W-:Y:S01]  /*4480*/  VIADD R11, R21, 0xffffffff ;  /* 0xffffffff150b7836 */ /* 0x001fe20000000000 */
[----:B------:R-:W-:Y:S02]  /*4490*/  SHF.L.U32 R27, R27, R28, RZ ;  /* 0x0000001c1b1b7219 */ /* 0x000fe400000006ff */
[----:B------:R-:W-:Y:S01]  /*44a0*/  LOP3.LUT R5, R24, R29, RZ, 0xc0, !PT ;  /* 0x0000001d18057212 */ /* 0x000fe200078ec0ff */
[----:B------:R-:W-:-:S04]  /*44b0*/  IMAD.MOV R7, RZ, RZ, -R8 ;  /* 0x000000ffff077224 */ /* 0x000fc800078e0a08 */
[----:B------:R-:W-:Y:S02]  /*44c0*/  IMAD R5, R27, R8, R5 ;  /* 0x000000081b057224 */ /* 0x000fe400078e0205 */
[----:B------:R-:W-:Y:S01]  /*44d0*/  @P0 IMAD R6, R9, R23, R4 ;  /* 0x0000001709060224 */ /* 0x000fe200078e0204 */
[----:B------:R-:W-:Y:S01]  /*44e0*/  LOP3.LUT R9, R20, R11, RZ, 0xc0, !PT ;  /* 0x0000000b14097212 */ /* 0x000fe200078ec0ff */
[----:B--2---:R-:W-:Y:S02]  /*44f0*/  IMAD R4, R7, R25, R26 ;  /* 0x0000001907047224 */ /* 0x004fe400078e021a */
[----:B---3--:R-:W-:Y:S02]  /*4500*/  IMAD R6, R5, R32, R6 ;  /* 0x0000002005067224 */ /* 0x008fe400078e0206 */
[----:B------:R-:W-:Y:S02]  /*4510*/  IMAD R5, R4, R21, R9 ;  /* 0x0000001504057224 */ /* 0x000fe400078e0209 */
[----:B------:R-:W-:-:S02]  /*4520*/  IMAD.MOV.U32 R8, RZ, RZ, 0x1 ;  /* 0x00000001ff087424 */ /* 0x000fc400078e00ff */
[----:B------:R-:W-:Y:S01]  /*4530*/  IMAD.MOV.U32 R7, RZ, RZ, R22 ;  /* 0x000000ffff077224 */ /* 0x000fe200078e0016 */
[----:B------:R-:W-:Y:S02]  /*4540*/  SEL R21, R5, R6, !P0 ;  /* 0x0000000605157207 */ /* 0x000fe40004000000 */
[----:B------:R-:W-:-:S07]  /*4550*/  SEL R20, R6, R5, !P0 ;  /* 0x0000000506147207 */ /* 0x000fce0004000000 */
.L_x_88:
[----:B------:R-:W-:-:S08]  /*4560*/  NOP ;  /* 0x0000000000007918 */ /* 0x000fd00000000000 */
[----:B------:R-:W0:-:S00]  /*4570*/  USETMAXREG.DEALLOC.CTAPOOL 0x28 ;  /* 0x00000028000079c8 */ /* 0x000e0000080e0500 */
[----:B0-----:R-:W-:-:S13]  /*4580*/  ISETP.NE.AND P0, PT, R3, RZ, PT ;  /* 0x000000ff0300720c */ /* 0x001fda0003f05270 */
[----:B------:R-:W-:Y:S05]  /*4590*/  @P0 EXIT ;  /* 0x000000000000094d */ /* 0x000fea0003800000 */
[----:B------:R-:W-:Y:S01]  /*45a0*/  LOP3.LUT P0, RZ, R8, 0xff, RZ, 0xc0, !PT ;  /* 0x000000ff08ff7812 */ /* 0x000fe2000780c0ff */
[----:B------:R-:W-:Y:S02]  /*45b0*/  IMAD.MOV.U32 R3, RZ, RZ, 0x1 ;  /* 0x00000001ff037424 */ /* 0x000fe400078e00ff */
[----:B------:R-:W-:-:S10]  /*45c0*/  IMAD.MOV.U32 R8, RZ, RZ, RZ ;  /* 0x000000ffff087224 */ /* 0x000fd400078e00ff */
[----:B------:R-:W-:Y:S05]  /*45d0*/  @!P0 BRA `(.L_x_91) ;  /* 0x0000000c00288947 */ /* 0x000fea0003800000 */
[----:B------:R-:W0:Y:S01]  /*45e0*/  LDC R3, c[0x0][0x28c] ;  /* 0x0000a300ff037b82 */ /* 0x000e220000000800 */
[----:B------:R-:W1:Y:S01]  /*45f0*/  S2R R10, SR_CgaCtaId ;  /* 0x00000000000a7919 */ /* 0x000e620000008800 */
[----:B------:R-:W-:Y:S01]  /*4600*/  IMAD.MOV.U32 R13, RZ, RZ, 0x300 ;  /* 0x00000300ff0d7424 */ /* 0x000fe200078e00ff */
[----:B------:R-:W-:Y:S01]  /*4610*/  ULDC UR5, c[0x0][0x658] ;  /* 0x0001960000057ab9 */ /* 0x000fe20000000800 */
[----:B------:R-:W-:Y:S01]  /*4620*/  UMOV UR6, 0xffffffff ;  /* 0xffffffff00067882 */ /* 0x000fe20000000000 */
[----:B------:R-:W-:Y:S01]  /*4630*/  BSSY B0, `(.L_x_91) ;  /* 0x00000c4000007945 */ /* 0x000fe20003800000 */
[----:B------:R-:W-:Y:S01]  /*4640*/  USHF.L.U32 UR6, UR6, UR5, URZ ;  /* 0x0000000506067299 */ /* 0x000fe2000800063f */
[----:B------:R-:W-:Y:S01]  /*4650*/  IMAD.MOV.U32 R12, RZ, RZ, 0x1 ;  /* 0x00000001ff0c7424 */ /* 0x000fe200078e00ff */
[----:B------:R-:W-:Y:S01]  /*4660*/  LOP3.LUT R9, R18, 0x2, RZ, 0xfc, !PT ;  /* 0x0000000212097812 */ /* 0x000fe200078efcff */
[----:B------:R-:W-:Y:S01]  /*4670*/  IMAD.MOV.U32 R8, RZ, RZ, RZ ;  /* 0x000000ffff087224 */ /* 0x000fe200078e00ff */
[----:B------:R-:W-:Y:S01]  /*4680*/  ULDC UR4, c[0x0][0x600] ;  /* 0x0001800000047ab9 */ /* 0x000fe20000000800 */
[----:B------:R-:W-:Y:S01]  /*4690*/  UMOV UR7, 0x1 ;  /* 0x0000000100077882 */ /* 0x000fe20000000000 */
[----:B------:R-:W-:-:S02]  /*46a0*/  UIADD3 UR15, UR4, -0x1, URZ ;  /* 0xffffffff040f7890 */ /* 0x000fc4000fffe03f */
[----:B------:R-:W-:Y:S02]  /*46b0*/  USHF.L.U32 UR17, UR7, UR5, URZ ;  /* 0x0000000507117299 */ /* 0x000fe4000800063f */
[----:B------:R-:W-:Y:S01]  /*46c0*/  ULOP3.LUT UR16, URZ, UR6, URZ, 0x33, !UPT ;  /* 0x000000063f107292 */ /* 0x000fe2000f8e333f */
[----:B------:R-:W-:Y:S01]  /*46d0*/  ULDC.64 UR20, c[0x0][0x198] ;  /* 0x0000660000147ab9 */ /* 0x000fe20000000a00 */
[----:B0-----:R-:W-:-:S05]  /*46e0*/  VIADD R3, R3, 0x1f ;  /* 0x0000001f03037836 */ /* 0x001fca0000000000 */
[----:B------:R-:W-:-:S04]  /*46f0*/  SHF.R.S32.HI R4, RZ, 0x1f, R3 ;  /* 0x0000001fff047819 */ /* 0x000fc80000011403 */
[----:B------:R-:W-:Y:S01]  /*4700*/  LEA.HI R4, R4, R3, RZ, 0x5 ;  /* 0x0000000304047211 */ /* 0x000fe200078f28ff */
[----:B------:R-:W-:Y:S01]  /*4710*/  IMAD.MOV.U32 R3, RZ, RZ, 0x1 ;  /* 0x00000001ff037424 */ /* 0x000fe200078e00ff */
[----:B-1----:R-:W-:Y:S02]  /*4720*/  LOP3.LUT R10, R10, 0x1, RZ, 0xc0, !PT ;  /* 0x000000010a0a7812 */ /* 0x002fe400078ec0ff */
[----:B------:R-:W-:-:S03]  /*4730*/  SHF.R.S32.HI R11, RZ, 0x5, R4 ;  /* 0x00000005ff0b7819 */ /* 0x000fc60000011404 */
[----:B------:R-:W-:Y:S02]  /*4740*/  IMAD R13, R10, R13, 0x29380 ;  /* 0x000293800a0d7424 */ /* 0x000fe400078e020d */
[----:B------:R-:W-:-:S07]  /*4750*/  VIADD R19, R11, 0x1 ;  /* 0x000000010b137836 */ /* 0x000fce0000000000 */
.L_x_102:
[----:B------:R-:W-:-:S03]  /*4760*/  UMOV UR4, 0xffffffff ;  /* 0xffffffff00047882 */ /* 0x000fc60000000000 */
[----:B------:R-:W-:Y:S05]  /*4770*/  BRA.DIV UR4, `(.L_x_92) ;  /* 0x0000002204e07947 */ /* 0x000fea000b800000 */
[----:B------:R-:W-:-:S13]  /*4780*/  ELECT P6, URZ, PT ;  /* 0x00000000003f782f */ /* 0x000fda00038c0000 */
.L_x_150:
[----:B------:R-:W0:Y:S01]  /*4790*/  LDC R4, c[0x0][0x28c] ;  /* 0x0000a300ff047b82 */ /* 0x000e220000000800 */
[----:B------:R-:W-:Y:S01]  /*47a0*/  BSSY B1, `(.L_x_93) ;  /* 0x0000039000017945 */ /* 0x000fe20003800000 */
[----:B0-----:R-:W-:-:S13]  /*47b0*/  ISETP.LT.OR P6, PT, R4, 0x1, !P6 ;  /* 0x000000010400780c */ /* 0x001fda00077c1670 */
[----:B------:R-:W-:Y:S05]  /*47c0*/  @P6 BRA `(.L_x_94) ;  /* 0x0000000000d86947 */ /* 0x000fea0003800000 */
[----:B------:R-:W-:Y:S02]  /*47d0*/  IMAD R21, R21, 0x2, R10 ;  /* 0x0000000215157824 */ /* 0x000fe400078e020a */
[----:B------:R-:W-:Y:S02]  /*47e0*/  IMAD.SHL.U32 R20, R20, 0x80, RZ ;  /* 0x0000008014147824 */ /* 0x000fe400078e00ff */
[----:B------:R-:W-:Y:S02]  /*47f0*/  IMAD.MOV.U32 R22, RZ, RZ, RZ ;  /* 0x000000ffff167224 */ /* 0x000fe400078e00ff */
[----:B------:R-:W-:Y:S02]  /*4800*/  IMAD.MOV.U32 R4, RZ, RZ, R19 ;  /* 0x000000ffff047224 */ /* 0x000fe400078e0013 */
[----:B------:R-:W-:Y:S02]  /*4810*/  IMAD.MOV.U32 R5, RZ, RZ, R3 ;  /* 0x000000ffff057224 */ /* 0x000fe400078e0003 */
[----:B------:R-:W-:-:S02]  /*4820*/  IMAD.MOV.U32 R6, RZ, RZ, R8 ;  /* 0x000000ffff067224 */ /* 0x000fc400078e0008 */
[----:B------:R-:W-:-:S07]  /*4830*/  IMAD R21, R21, 0x18, RZ ;  /* 0x0000001815157824 */ /* 0x000fce00078e02ff */
.L_x_97:
[----:B------:R-:W0:Y:S01]  /*4840*/  S2R R15, SR_CgaCtaId ;  /* 0x00000000000f7919 */ /* 0x000e220000008800 */
[----:B------:R-:W-:Y:S02]  /*4850*/  MOV R14, 0x400 ;  /* 0x00000400000e7802 */ /* 0x000fe40000000f00 */
[----:B------:R-:W-:Y:S02]  /*4860*/  ISETP.NE.AND P1, PT, R0, RZ, PT ;  /* 0x000000ff0000720c */ /* 0x000fe40003f25270 */
[----:B0-----:R-:W-:Y:S02]  /*4870*/  LEA R25, R15, R14, 0x18 ;  /* 0x0000000e0f197211 */ /* 0x001fe400078ec0ff */
[----:B------:R-:W-:-:S09]  /*4880*/  SHF.L.U32 R14, R5, 0x1f, RZ ;  /* 0x0000001f050e7819 */ /* 0x000fd200000006ff */
[----:B------:R-:W0:Y:S01]  /*4890*/  @!P1 LDC R15, c[0x0][0x500] ;  /* 0x00014000ff0f9b82 */ /* 0x000e220000000800 */
[----:B------:R-:W-:-:S04]  /*48a0*/  IMAD R23, R6, 0x8, R25 ;  /* 0x0000000806177824 */ /* 0x000fc800078e0219 */
[----:B------:R-:W1:Y:S02]  /*48b0*/  SYNCS.PHASECHK.TRANS64.TRYWAIT P0, [R23+URZ+0x148], R14 ;  /* 0x0001480e170075a7 */ /* 0x000e64000800017f */
[----:B-1----:R-:W-:Y:S05]  /*48c0*/  @!P0 BRA `(.L_x_95) ;  /* 0x0000002000ac8947 */ /* 0x002fea0003800000 */
.L_x_151:
[----:B-1----:R-:W-:Y:S01]  /*48d0*/  PRMT R14, R9, 0x9910, RZ ;  /* 0x00009910090e7816 */ /* 0x002fe200000000ff */
[----:B0-----:R0:W-:Y:S03]  /*48e0*/  @!P1 SYNCS.ARRIVE.TRANS64 RZ, [R23+URZ], R15 ;  /* 0x0000000f17ff99a7 */ /* 0x0011e6000800003f */
[----:B------:R-:W-:-:S13]  /*48f0*/  ISETP.NE.AND P0, PT, R14, 0x2, PT ;  /* 0x000000020e00780c */ /* 0x000fda0003f05270 */
[----:B0-----:R-:W-:Y:S05]  /*4900*/  @P0 BRA `(.L_x_96) ;  /* 0x0000000000040947 */ /* 0x001fea0003800000 */
[----:B------:R-:W-:Y:S01]  /*4910*/  BPT.TRAP 0x1 ;  /* 0x000000040000795c */ /* 0x000fe20000300000 */
.L_x_96:
[----:B------:R-:W-:Y:S01]  /*4920*/  IMAD R14, R6, 0x1000, R25 ;  /* 0x00001000060e7824 */ /* 0x000fe200078e0219 */
[----:B------:R-:W-:Y:S01]  /*4930*/  R2UR UR13, R25 ;  /* 0x00000000190d72ca */ /* 0x000fe200000e0000 */
[----:B------:R-:W-:Y:S01]  /*4940*/  VIADD R4, R4, 0xffffffff ;  /* 0xffffffff04047836 */ /* 0x000fe20000000000 */
[----:B------:R-:W-:Y:S01]  /*4950*/  R2UR UR9, R23 ;  /* 0x00000000170972ca */ /* 0x000fe200000e0000 */
[----:B------:R-:W-:Y:S01]  /*4960*/  UIADD3 UR4, UP0, UR20, 0xf0, URZ ;  /* 0x000000f014047890 */ /* 0x000fe2000ff1e03f */
[----:B------:R-:W-:Y:S01]  /*4970*/  R2UR UR5, R14 ;  /* 0x000000000e0572ca */ /* 0x000fe200000e0000 */
[----:B------:R-:W-:Y:S01]  /*4980*/  IMAD R14, R6, 0x600, R13 ;  /* 0x00000600060e7824 */ /* 0x000fe200078e020d */
[----:B------:R-:W-:Y:S01]  /*4990*/  R2UR UR11, R20 ;  /* 0x00000000140b72ca */ /* 0x000fe200000e0000 */
[----:B------:R-:W-:Y:S01]  /*49a0*/  UIADD3 UR22, UP1, UR20, 0x1f0, URZ ;  /* 0x000001f014167890 */ /* 0x000fe2000ff3e03f */
[----:B------:R-:W-:Y:S01]  /*49b0*/  R2UR UR10, R22 ;  /* 0x00000000160a72ca */ /* 0x000fe200000e0000 */
[----:B------:R-:W-:Y:S01]  /*49c0*/  VIADD R6, R6, 0x1 ;  /* 0x0000000106067836 */ /* 0x000fe20000000000 */
[----:B------:R-:W-:Y:S01]  /*49d0*/  R2UR UR8, R14 ;  /* 0x000000000e0872ca */ /* 0x000fe200000e0000 */
[----:B------:R-:W-:Y:S01]  /*49e0*/  UIADD3.X UR23, URZ, UR21, URZ, UP1, !UPT ;  /* 0x000000153f177290 */ /* 0x000fe20008ffe43f */
[----:B------:R-:W-:Y:S01]  /*49f0*/  R2UR UR12, R7 ;  /* 0x00000000070c72ca */ /* 0x000fe200000e0000 */
[----:B------:R-:W-:Y:S01]  /*4a00*/  UMOV UR6, 0x0 ;  /* 0x0000000000067882 */ /* 0x000fe20000000000 */
[----:B------:R-:W-:Y:S01]  /*4a10*/  R2UR UR18, R21 ;  /* 0x00000000151272ca */ /* 0x000fe200000e0000 */
[----:B------:R-:W-:Y:S01]  /*4a20*/  UMOV UR7, 0x10000000 ;  /* 0x1000000000077882 */ /* 0x000fe20000000000 */
[----:B------:R-:W-:Y:S01]  /*4a30*/  ISETP.GT.AND P1, PT, R4, 0x1, PT ;  /* 0x000000010400780c */ /* 0x000fe20003f24270 */
[----:B------:R-:W-:Y:S01]  /*4a40*/  UIADD3 UR14, UR5, 0x380, URZ ;  /* 0x00000380050e7890 */ /* 0x000fe2000fffe03f */
[----:B------:R-:W-:Y:S01]  /*4a50*/  ISETP.NE.AND P0, PT, R6, 0x29, PT ;  /* 0x000000290600780c */ /* 0x000fe20003f05270 */
[----:B------:R-:W-:Y:S01]  /*4a60*/  UIADD3.X UR5, URZ, UR21, URZ, UP0, !UPT ;  /* 0x000000153f057290 */ /* 0x000fe200087fe43f */
[----:B------:R-:W-:Y:S01]  /*4a70*/  VIADD R22, R22, 0x20 ;  /* 0x0000002016167836 */ /* 0x000fe20000000000 */
[----:B------:R-:W-:Y:S01]  /*4a80*/  UMOV UR19, 0x30000 ;  /* 0x0003000000137882 */ /* 0x000fe20000000000 */
[----:B------:R-:W-:Y:S01]  /*4a90*/  SEL R14, RZ, 0x1, P0 ;  /* 0x00000001ff0e7807 */ /* 0x000fe20000000000 */
[----:B------:R-:W-:Y:S01]  /*4aa0*/  UIADD3 UR13, UR13, UR8, URZ ;  /* 0x000000080d0d7290 */ /* 0x000fe2000fffe03f */
[----:B------:R-:W-:-:S02]  /*4ab0*/  SEL R6, R6, RZ, P0 ;  /* 0x000000ff06067207 */ /* 0x000fc40000000000 */
[----:B------:R-:W-:Y:S01]  /*4ac0*/  UMOV UR8, UR14 ;  /* 0x0000000e00087c82 */ /* 0x000fe20008000000 */
[----:B------:R-:W-:Y:S01]  /*4ad0*/  LOP3.LUT R5, R5, R14, RZ, 0x3c, !PT ;  /* 0x0000000e05057212 */ /* 0x000fe200078e3cff */
[----:B------:R0:W-:Y:S02]  /*4ae0*/  UTMALDG.3D [UR8], [UR4], desc[UR6] ;  /* 0x00000608040075b4 */ /* 0x0001e40008011000 */
[----:B0-----:R-:W-:Y:S01]  /*4af0*/  UMOV UR11, UR18 ;  /* 0x00000012000b7c82 */ /* 0x001fe20008000000 */
[----:B------:R-:W-:Y:S02]  /*4b00*/  UMOV UR8, UR13 ;  /* 0x0000000d00087c82 */ /* 0x000fe40008000000 */
[----:B------:R0:W-:Y:S02]  /*4b10*/  UTMALDG.3D.MULTICAST [UR8], [UR22], UR19, desc[UR6] ;  /* 0x00000608160073b4 */ /* 0x0001e40008011813 */
[----:B0-----:R-:W-:Y:S05]  /*4b20*/  @P1 BRA `(.L_x_97) ;  /* 0xfffffffc00441947 */ /* 0x001fea000383ffff */
.L_x_94:
[----:B------:R-:W-:Y:S05]  /*4b30*/  BSYNC B1 ;  /* 0x0000000000017941 */ /* 0x000fea0003800000 */
.L_x_93:
[----:B------:R-:W-:Y:S01]  /*4b40*/  LOP3.LUT P1, RZ, R12, 0xff, RZ, 0xc0, !PT ;  /* 0x000000ff0cff7812 */ /* 0x000fe2000782c0ff */
[C---:B------:R-:W-:Y:S01]  /*4b50*/  IMAD.IADD R7, R11.reuse, 0x1, R8 ;  /* 0x000000010b077824 */ /* 0x040fe200078e0208 */
[----:B------:R-:W-:Y:S01]  /*4b60*/  ULDC.64 UR4, c[0x0][0x650] ;  /* 0x0001940000047ab9 */ /* 0x000fe20000000a00 */
[----:B------:R-:W-:Y:S01]  /*4b70*/  ISETP.GE.U32.AND P2, PT, R11, 0x29, PT ;  /* 0x000000290b00780c */ /* 0x000fe20003f46070 */
[----:B------:R-:W-:Y:S01]  /*4b80*/  BSSY B1, `(.L_x_98) ;  /* 0x000006c000017945 */ /* 0x000fe20003800000 */
[----:B------:R-:W-:Y:S01]  /*4b90*/  IMAD.MOV.U32 R20, RZ, RZ, -0x1 ;  /* 0xffffffffff147424 */ /* 0x000fe200078e00ff */
[----:B------:R-:W-:Y:S01]  /*4ba0*/  ISETP.GT.U32.AND P0, PT, R7, 0x28, PT ;  /* 0x000000280700780c */ /* 0x000fe20003f04070 */
[----:B------:R-:W-:Y:S01]  /*4bb0*/  IMAD.MOV.U32 R21, RZ, RZ, -0x1 ;  /* 0xffffffffff157424 */ /* 0x000fe200078e00ff */
[----:B------:R-:W-:Y:S02]  /*4bc0*/  PRMT R12, RZ, 0x7610, R12 ;  /* 0x00007610ff0c7816 */ /* 0x000fe4000000000c */
[----:B------:R-:W-:-:S03]  /*4bd0*/  ISETP.LT.U32.AND P0, PT, R11, 0x29, P0 ;  /* 0x000000290b00780c */ /* 0x000fc60000701070 */
[----:B------:R-:W0:Y:S01]  /*4be0*/  @P1 S2R R5, SR_CgaCtaId ;  /* 0x0000000000051919 */ /* 0x000e220000008800 */
[----:B------:R-:W-:-:S04]  /*4bf0*/  @P1 MOV R4, 0x400 ;  /* 0x0000040000041802 */ /* 0x000fc80000000f00 */
[----:B0-----:R-:W-:Y:S01]  /*4c00*/  @P1 LEA R6, R5, R4, 0x18 ;  /* 0x0000000405061211 */ /* 0x001fe200078ec0ff */
[----:B------:R-:W-:Y:S01]  /*4c10*/  IMAD.WIDE.U32 R4, R7, -0x3831f383, RZ ;  /* 0xc7ce0c7d07047825 */ /* 0x000fe200078e00ff */
[----:B------:R-:W-:Y:S02]  /*4c20*/  SEL R4, RZ, 0x1, !P0 ;  /* 0x00000001ff047807 */ /* 0x000fe40004000000 */
[----:B------:R0:W-:Y:S01]  /*4c30*/  @P1 SYNCS.ARRIVE.TRANS64.A1T0 RZ, [R6+URZ+0x2a8], RZ ;  /* 0x0002a8ff06ff19a7 */ /* 0x0001e2000810003f */
[----:B------:R-:W-:Y:S02]  /*4c40*/  IADD3 R16, P1, R16, UR36, RZ ;  /* 0x0000002410107c10 */ /* 0x000fe4000ff3e0ff */
[----:B------:R-:W-:Y:S02]  /*4c50*/  LOP3.LUT R3, R3, R4, RZ, 0x3c, !PT ;  /* 0x0000000403037212 */ /* 0x000fe400078e3cff */
[----:B------:R-:W-:Y:S02]  /*4c60*/  IADD3.X R17, R17, UR42, RZ, P1, !PT ;  /* 0x0000002a11117c10 */ /* 0x000fe40008ffe4ff */
[----:B------:R-:W-:-:S02]  /*4c70*/  ISETP.GE.U32.AND P0, PT, R16, UR4, PT ;  /* 0x0000000410007c0c */ /* 0x000fc4000bf06070 */
[----:B0-----:R-:W-:Y:S02]  /*4c80*/  SHF.R.U32.HI R6, RZ, 0x5, R5 ;  /* 0x00000005ff067819 */ /* 0x001fe40000011605 */
[----:B------:R-:W-:Y:S02]  /*4c90*/  ISETP.GE.U32.AND.EX P0, PT, R17, UR5, PT, P0 ;  /* 0x0000000511007c0c */ /* 0x000fe4000bf06100 */
[----:B------:R-:W-:Y:S01]  /*4ca0*/  @P2 LOP3.LUT R3, R3, 0x1, R6, 0x78, !PT ;  /* 0x0000000103032812 */ /* 0x000fe200078e7806 */
[----:B------:R-:W-:Y:S01]  /*4cb0*/  IMAD R8, R6, -0x29, R7 ;  /* 0xffffffd706087824 */ /* 0x000fe200078e0207 */
[----:B------:R-:W-:Y:S01]  /*4cc0*/  PRMT R4, RZ, 0x7610, R4 ;  /* 0x00007610ff047816 */ /* 0x000fe20000000004 */
[----:B------:R-:W-:-:S08]  /*4cd0*/  IMAD.MOV.U32 R7, RZ, RZ, -0x1 ;  /* 0xffffffffff077424 */ /* 0x000fd000078e00ff */
[----:B------:R-:W-:Y:S05]  /*4ce0*/  @P0 BRA `(.L_x_99) ;  /* 0x0000000400540947 */ /* 0x000fea0003800000 */
[----:B------:R-:W0:Y:S01]  /*4cf0*/  S2R R15, SR_CTAID.X ;  /* 0x00000000000f7919 */ /* 0x000e220000002500 */
[----:B------:R-:W-:Y:S01]  /*4d00*/  ULDC.64 UR4, c[0x0][0x628] ;  /* 0x00018a0000047ab9 */ /* 0x000fe20000000a00 */
[----:B------:R-:W-:Y:S01]  /*4d10*/  ULDC UR7, c[0x0][0x630] ;  /* 0x00018c0000077ab9 */ /* 0x000fe20000000800 */
[----:B------:R-:W-:Y:S01]  /*4d20*/  ISETP.NE.U32.AND P0, PT, RZ, UR4, PT ;  /* 0x00000004ff007c0c */ /* 0x000fe2000bf05070 */
[----:B------:R-:W1:Y:S01]  /*4d30*/  S2R R20, SR_CTAID.Y ;  /* 0x0000000000147919 */ /* 0x000e620000002600 */
[----:B------:R-:W-:Y:S01]  /*4d40*/  ULDC UR8, c[0x0][0x150] ;  /* 0x0000540000087ab9 */ /* 0x000fe20000000800 */
[----:B------:R-:W-:Y:S01]  /*4d50*/  IMAD.MOV.U32 R4, RZ, RZ, R16 ;  /* 0x000000ffff047224 */ /* 0x000fe200078e0010 */
[----:B------:R-:W-:Y:S01]  /*4d60*/  ISETP.NE.AND.EX P0, PT, RZ, UR5, PT, P0 ;  /* 0x00000005ff007c0c */ /* 0x000fe2000bf05300 */
[----:B------:R-:W-:Y:S01]  /*4d70*/  IMAD.MOV.U32 R5, RZ, RZ, R17 ;  /* 0x000000ffff057224 */ /* 0x000fe200078e0011 */
[----:B0-----:R-:W-:-:S11]  /*4d80*/  I2FP.F32.U32 R22, R15 ;  /* 0x0000000f00167245 */ /* 0x001fd60000201000 */
[----:B------:R-:W-:Y:S05]  /*4d90*/  @!P0 BRA `(.L_x_100) ;  /* 0x0000000000288947 */ /* 0x000fea0003800000 */
[----:B------:R-:W-:Y:S02]  /*4da0*/  ULDC UR6, c[0x0][0x634] ;  /* 0x00018d0000067ab9 */ /* 0x000fe40000000800 */
[----:B------:R-:W-:-:S05]  /*4db0*/  IADD3 R5, P0, R16, UR6, RZ ;  /* 0x0000000610057c10 */ /* 0x000fca000ff1e0ff */
[----:B------:R-:W-:-:S04]  /*4dc0*/  IMAD.X R21, RZ, RZ, R17, P0 ;  /* 0x000000ffff157224 */ /* 0x000fc800000e0611 */
[----:B------:R-:W-:-:S04]  /*4dd0*/  IMAD.WIDE.U32 R6, R21, UR4, RZ ;  /* 0x0000000415067c25 */ /* 0x000fc8000f8e00ff */
[----:B------:R-:W-:-:S04]  /*4de0*/  IMAD.WIDE.U32 R6, P0, R5, UR5, R6 ;  /* 0x0000000505067c25 */ /* 0x000fc8000f800006 */
[----:B------:R-:W-:-:S04]  /*4df0*/  IMAD.WIDE.U32 R4, R5, UR4, RZ ;  /* 0x0000000405047c25 */ /* 0x000fc8000f8e00ff */
[----:B------:R-:W-:Y:S01]  /*4e00*/  IMAD.MOV.U32 R4, RZ, RZ, R7 ;  /* 0x000000ffff047224 */ /* 0x000fe200078e0007 */
[----:B------:R-:W-:Y:S01]  /*4e10*/  IADD3 RZ, P1, R5, R6, RZ ;  /* 0x0000000605ff7210 */ /* 0x000fe20007f3e0ff */
[----:B------:R-:W-:-:S04]  /*4e20*/  IMAD.X R5, RZ, RZ, RZ, P0 ;  /* 0x000000ffff057224 */ /* 0x000fc800000e06ff */
[----:B------:R-:W-:-:S08]  /*4e30*/  IMAD.WIDE.U32.X R4, R21, UR5, R4, P1 ;  /* 0x0000000515047c25 */ /* 0x000fd000088e0404 */
.L_x_100:
[--C-:B------:R-:W-:Y:S01]  /*4e40*/  SHF.R.U64 R14, R4, UR7, R5.reuse ;  /* 0x00000007040e7c19 */ /* 0x100fe20008001205 */
[----:B------:R-:W-:Y:S01]  /*4e50*/  FMUL R22, R22, UR8 ;  /* 0x0000000816167c20 */ /* 0x000fe20008400000 */
[----:B------:R-:W-:Y:S01]  /*4e60*/  SHF.R.U32.HI R4, RZ, UR7, R5 ;  /* 0x00000007ff047c19 */ /* 0x000fe20008011605 */
[----:B------:R-:W0:Y:S01]  /*4e70*/  LDC R6, c[0x0][0x144] ;  /* 0x00005100ff067b82 */ /* 0x000e220000000800 */
[----:B------:R-:W-:Y:S01]  /*4e80*/  IADD3 R5, P0, RZ, -R14, RZ ;  /* 0x8000000eff057210 */ /* 0x000fe20007f1e0ff */
[----:B------:R-:W-:Y:S01]  /*4e90*/  ULDC UR6, c[0x0][0x154] ;  /* 0x0000550000067ab9 */ /* 0x000fe20000000800 */
[----:B-1----:R-:W-:Y:S01]  /*4ea0*/  I2FP.F32.U32 R7, R20 ;  /* 0x0000001400077245 */ /* 0x002fe20000201000 */
[----:B------:R-:W1:Y:S01]  /*4eb0*/  F2I.U32.TRUNC.NTZ R22, R22 ;  /* 0x0000001600167305 */ /* 0x000e62000020f000 */
[----:B------:R-:W-:Y:S01]  /*4ec0*/  ULDC.64 UR4, c[0x0][0x620] ;  /* 0x0001880000047ab9 */ /* 0x000fe20000000a00 */
[----:B------:R-:W-:Y:S01]  /*4ed0*/  IMAD.X R4, RZ, RZ, ~R4, P0 ;  /* 0x000000ffff047224 */ /* 0x000fe200000e0e04 */
[----:B------:R-:W-:Y:S01]  /*4ee0*/  ISETP.NE.AND P2, PT, R2, 0x1, PT ;  /* 0x000000010200780c */ /* 0x000fe20003f45270 */
[----:B------:R-:W-:Y:S01]  /*4ef0*/  FMUL R23, R7, UR6 ;  /* 0x0000000607177c20 */ /* 0x000fe20008400000 */
[----:B------:R-:W2:Y:S01]  /*4f00*/  LDC R25, c[0x0][0x148] ;  /* 0x00005200ff197b82 */ /* 0x000ea20000000800 */
[----:B------:R-:W-:Y:S01]  /*4f10*/  IMAD R4, R4, UR4, RZ ;  /* 0x0000000404047c24 */ /* 0x000fe2000f8e02ff */
[----:B------:R-:W-:-:S02]  /*4f20*/  ULDC.64 UR6, c[0x0][0x640] ;  /* 0x0001900000067ab9 */ /* 0x000fc40000000a00 */
[----:B------:R-:W-:Y:S01]  /*4f30*/  ISETP.NE.U32.AND P0, PT, RZ, UR6, PT ;  /* 0x00000006ff007c0c */ /* 0x000fe2000bf05070 */
[----:B------:R-:W3:Y:S01]  /*4f40*/  F2I.U32.TRUNC.NTZ R23, R23 ;  /* 0x0000001700177305 */ /* 0x000ee2000020f000 */
[C---:B------:R-:W-:Y:S02]  /*4f50*/  IMAD R7, R5.reuse, UR5, R4 ;  /* 0x0000000505077c24 */ /* 0x040fe4000f8e0204 */
[----:B------:R-:W-:Y:S01]  /*4f60*/  IMAD.WIDE.U32 R4, R5, UR4, R16 ;  /* 0x0000000405047c25 */ /* 0x000fe2000f8e0010 */
[----:B------:R-:W-:Y:S01]  /*4f70*/  ULDC UR4, c[0x0][0x618] ;  /* 0x0001860000047ab9 */ /* 0x000fe20000000800 */
[----:B------:R-:W-:Y:S02]  /*4f80*/  ISETP.NE.AND.EX P0, PT, RZ, UR7, PT, P0 ;  /* 0x00000007ff007c0c */ /* 0x000fe4000bf05300 */
[----:B------:R-:W-:Y:S02]  /*4f90*/  IMAD.IADD R5, R5, 0x1, R7 ;  /* 0x0000000105057824 */ /* 0x000fe400078e0207 */
[----:B-1----:R-:W-:-:S03]  /*4fa0*/  IMAD.MOV R22, RZ, RZ, -R22 ;  /* 0x000000ffff167224 */ /* 0x002fc600078e0a16 */
[----:B------:R-:W-:Y:S01]  /*4fb0*/  SHF.R.U64 R21, R4, UR4, R5 ;  /* 0x0000000404157c19 */ /* 0x000fe20008001205 */
[----:B0-----:R-:W-:Y:S01]  /*4fc0*/  IMAD R15, R6, R22, R15 ;  /* 0x00000016060f7224 */ /* 0x001fe200078e020f */
[----:B------:R-:W-:Y:S01]  /*4fd0*/  SHF.R.U32.HI R4, RZ, UR4, R5 ;  /* 0x00000004ff047c19 */ /* 0x000fe20008011605 */
[----:B------:R-:W-:Y:S01]  /*4fe0*/  ULDC UR4, c[0x0][0x608] ;  /* 0x0001820000047ab9 */ /* 0x000fe20000000800 */
[----:B---3--:R-:W-:Y:S02]  /*4ff0*/  IMAD.MOV R6, RZ, RZ, -R23 ;  /* 0x000000ffff067224 */ /* 0x008fe400078e0a17 */
[--C-:B------:R-:W-:Y:S02]  /*5000*/  SHF.R.U64 R22, R21, UR4, R4.reuse ;  /* 0x0000000415167c19 */ /* 0x100fe40008001204 */
[----:B------:R-:W-:Y:S01]  /*5010*/  SHF.R.U32.HI R5, RZ, UR4, R4 ;  /* 0x00000004ff057c19 */ /* 0x000fe20008011604 */
[----:B------:R-:W-:Y:S01]  /*5020*/  ULDC UR4, c[0x0][0x658] ;  /* 0x0001960000047ab9 */ /* 0x000fe20000000800 */
[----:B--2---:R-:W-:-:S02]  /*5030*/  @P2 IMAD R15, R25, R6, R20 ;  /* 0x00000006190f2224 */ /* 0x004fc400078e0214 */
[--C-:B------:R-:W-:Y:S02]  /*5040*/  SHF.R.U64 R20, R22, UR4, R5.reuse ;  /* 0x0000000416147c19 */ /* 0x100fe40008001205 */
[----:B------:R-:W-:-:S03]  /*5050*/  SHF.R.U32.HI R23, RZ, UR4, R5 ;  /* 0x00000004ff177c19 */ /* 0x000fc60008011605 */
[----:B------:R-:W-:Y:S02]  /*5060*/  IMAD.MOV.U32 R6, RZ, RZ, R20 ;  /* 0x000000ffff067224 */ /* 0x000fe400078e0014 */
[----:B------:R-:W-:Y:S01]  /*5070*/  IMAD.MOV.U32 R5, RZ, RZ, R23 ;  /* 0x000000ffff057224 */ /* 0x000fe200078e0017 */
[----:B------:R-:W-:Y:S06]  /*5080*/  @!P0 BRA `(.L_x_101) ;  /* 0x00000000002c8947 */ /* 0x000fec0003800000 */
        /* <DEDUP_REMOVED lines=9> */
[----:B------:R-:W-:-:S04]  /*5120*/  IMAD.WIDE.U32.X R4, R23, UR7, R4, P1 ;  /* 0x0000000717047c25 */ /* 0x000fc800088e0404 */
[----:B------:R-:W-:-:S07]  /*5130*/  IMAD.MOV.U32 R6, RZ, RZ, R4 ;  /* 0x000000ffff067224 */ /* 0x000fce00078e0004 */
.L_x_101:
[----:B------:R-:W-:Y:S01]  /*5140*/  ULDC UR4, c[0x0][0x648] ;  /* 0x0001920000047ab9 */ /* 0x000fe20000000800 */
[----:B------:R-:W-:Y:S01]  /*5150*/  LOP3.LUT R4, R22, UR16, RZ, 0xc0, !PT ;  /* 0x0000001016047c12 */ /* 0x000fe2000f8ec0ff */
[----:B------:R-:W-:Y:S01]  /*5160*/  ULDC UR5, c[0x0][0x610] ;  /* 0x0001840000057ab9 */ /* 0x000fe20000000800 */
[----:B------:R-:W-:Y:S01]  /*5170*/  SHF.R.U64 R5, R6, UR4, R5 ;  /* 0x0000000406057c19 */ /* 0x000fe20008001205 */
[----:B------:R-:W-:Y:S01]  /*5180*/  ULDC UR4, c[0x0][0x638] ;  /* 0x00018e0000047ab9 */ /* 0x000fe20000000800 */
[----:B------:R-:W-:-:S03]  /*5190*/  LOP3.LUT R21, R21, UR15, RZ, 0xc0, !PT ;  /* 0x0000000f15157c12 */ /* 0x000fc6000f8ec0ff */
[----:B------:R-:W-:Y:S02]  /*51a0*/  IMAD.MOV R7, RZ, RZ, -R5 ;  /* 0x000000ffff077224 */ /* 0x000fe400078e0a05 */
[----:B------:R-:W-:Y:S02]  /*51b0*/  IMAD R4, R5, UR17, R4 ;  /* 0x0000001105047c24 */ /* 0x000fe4000f8e0204 */
[----:B------:R-:W-:Y:S01]  /*51c0*/  IMAD R20, R7, UR4, R20 ;  /* 0x0000000407147c24 */ /* 0x000fe2000f8e0214 */
[----:B------:R-:W-:Y:S01]  /*51d0*/  ULDC UR4, c[0x0][0x600] ;  /* 0x0001800000047ab9 */ /* 0x000fe20000000800 */
[----:B------:R-:W-:Y:S02]  /*51e0*/  IMAD R15, R4, UR5, R15 ;  /* 0x00000005040f7c24 */ /* 0x000fe4000f8e020f */
[----:B------:R-:W-:Y:S02]  /*51f0*/  IMAD R20, R20, UR4, R21 ;  /* 0x0000000414147c24 */ /* 0x000fe4000f8e0215 */
[----:B------:R-:W-:-:S02]  /*5200*/  IMAD.MOV.U32 R4, RZ, RZ, 0x1 ;  /* 0x00000001ff047424 */ /* 0x000fc400078e00ff */
[----:B------:R-:W-:Y:S01]  /*5210*/  IMAD.MOV.U32 R7, RZ, RZ, R14 ;  /* 0x000000ffff077224 */ /* 0x000fe200078e000e */
[----:B------:R-:W-:Y:S02]  /*5220*/  SEL R21, R20, R15, !P2 ;  /* 0x0000000f14157207 */ /* 0x000fe40005000000 */
[----:B------:R-:W-:-:S07]  /*5230*/  SEL R20, R15, R20, !P2 ;  /* 0x000000140f147207 */ /* 0x000fce0005000000 */
.L_x_99:
[----:B------:R-:W-:Y:S05]  /*5240*/  BSYNC B1 ;  /* 0x0000000000017941 */ /* 0x000fea0003800000 */
.L_x_98:
[----:B------:R-:W-:-:S13]  /*5250*/  LOP3.LUT P0, RZ, R4, 0xff, RZ, 0xc0, !PT ;  /* 0x000000ff04ff7812 */ /* 0x000fda000780c0ff */
[----:B------:R-:W-:Y:S05]  /*5260*/  @P0 BRA `(.L_x_102) ;  /* 0xfffffff4003c0947 */ /* 0x000fea000383ffff */
[----:B------:R-:W-:Y:S05]  /*5270*/  BSYNC B0 ;  /* 0x0000000000007941 */ /* 0x000fea0003800000 */
.L_x_91:
[----:B------:R-:W-:-:S03]  /*5280*/  UMOV UR4, 0xffffffff ;  /* 0xffffffff00047882 */ /* 0x000fc60000000000 */
[----:B------:R-:W-:Y:S05]  /*5290*/  BRA.DIV UR4, `(.L_x_103) ;  /* 0x0000001a044c7947 */ /* 0x000fea000b800000 */
[----:B------:R-:W-:-:S13]  /*52a0*/  ELECT P6, URZ, PT ;  /* 0x00000000003f782f */ /* 0x000fda00038c0000 */
.L_x_154:
[----:B------:R-:W-:Y:S04]  /*52b0*/  BSSY B0, `(.L_x_104) ;  /* 0x0000178000007945 */ /* 0x000fe80003800000 */
[----:B------:R-:W-:Y:S05]  /*52c0*/  @!P6 BRA `(.L_x_105) ;  /* 0x0000001400d8e947 */ /* 0x000fea0003800000 */
[----:B------:R-:W-:-:S04]  /*52d0*/  LOP3.LUT R18, R18, 0x2, RZ, 0xfc, !PT ;  /* 0x0000000212127812 */ /* 0x000fc800078efcff */
[----:B------:R-:W-:-:S13]  /*52e0*/  ISETP.NE.AND P0, PT, R18, 0x3, PT ;  /* 0x000000031200780c */ /* 0x000fda0003f05270 */
[----:B------:R-:W-:Y:S05]  /*52f0*/  @!P0 BRA `(.L_x_106) ;  /* 0x0000000000048947 */ /* 0x000fea0003800000 */
[----:B------:R-:W-:Y:S01]  /*5300*/  BPT.TRAP 0x1 ;  /* 0x000000040000795c */ /* 0x000fe20000300000 */
.L_x_106:
[----:B------:R-:W0:Y:S01]  /*5310*/  S2R R5, SR_CgaCtaId ;  /* 0x0000000000057919 */ /* 0x000e220000008800 */
[----:B------:R-:W-:Y:S02]  /*5320*/  MOV R0, 0x400 ;  /* 0x0000040000007802 */ /* 0x000fe40000000f00 */
[----:B------:R-:W-:Y:S02]  /*5330*/  SHF.L.U32 R2, R3, 0x1f, RZ ;  /* 0x0000001f03027819 */ /* 0x000fe400000006ff */
[----:B0-----:R-:W-:-:S05]  /*5340*/  LEA R5, R5, R0, 0x18 ;  /* 0x0000000005057211 */ /* 0x001fca00078ec0ff */
[----:B------:R-:W-:-:S04]  /*5350*/  VIADD R5, R5, 0x148 ;  /* 0x0000014805057836 */ /* 0x000fc80000000000 */
[C---:B------:R-:W-:Y:S02]  /*5360*/  IMAD R7, R8.reuse, 0x8, R5 ;  /* 0x0000000808077824 */ /* 0x040fe400078e0205 */
[----:B------:R-:W-:Y:S02]  /*5370*/  VIADD R8, R8, 0x1 ;  /* 0x0000000108087836 */ /* 0x000fe40000000000 */
[----:B------:R-:W0:Y:S03]  /*5380*/  SYNCS.PHASECHK.TRANS64.TRYWAIT P0, [R7+URZ], R2 ;  /* 0x00000002070075a7 */ /* 0x000e26000800017f */
[----:B------:R-:W-:-:S04]  /*5390*/  ISETP.NE.AND P1, PT, R8, 0x29, PT ;  /* 0x000000290800780c */ /* 0x000fc80003f25270 */
[----:B------:R-:W-:Y:S02]  /*53a0*/  SEL R0, RZ, 0x1, P1 ;  /* 0x00000001ff007807 */ /* 0x000fe40000800000 */
[----:B------:R-:W-:Y:S02]  /*53b0*/  SEL R8, R8, RZ, P1 ;  /* 0x000000ff08087207 */ /* 0x000fe40000800000 */
[----:B------:R-:W-:-:S03]  /*53c0*/  LOP3.LUT R9, R3, R0, RZ, 0x3c, !PT ;  /* 0x0000000003097212 */ /* 0x000fc600078e3cff */
[----:B------:R-:W-:Y:S01]  /*53d0*/  IMAD R6, R8, 0x8, R5 ;  /* 0x0000000808067824 */ /* 0x000fe200078e0205 */
[----:B------:R-:W-:Y:S01]  /*53e0*/  SHF.L.U32 R3, R9, 0x1f, RZ ;  /* 0x0000001f09037819 */ /* 0x000fe200000006ff */
[----:B0-----:R-:W-:Y:S06]  /*53f0*/  @!P0 BRA `(.L_x_107) ;  /* 0x0000001800148947 */ /* 0x001fec0003800000 */
.L_x_155:
[----:B------:R-:W1:Y:S01]  /*5400*/  SYNCS.PHASECHK.TRANS64.TRYWAIT P0, [R6+URZ], R3 ;  /* 0x00000003060075a7 */ /* 0x000e62000800017f */
[----:B------:R-:W-:-:S05]  /*5410*/  VIADD R0, R8, 0x1 ;  /* 0x0000000108007836 */ /* 0x000fca0000000000 */
[----:B------:R-:W-:-:S04]  /*5420*/  ISETP.NE.AND P1, PT, R0, 0x29, PT ;  /* 0x000000290000780c */ /* 0x000fc80003f25270 */
[----:B0-----:R-:W-:Y:S02]  /*5430*/  SEL R2, RZ, 0x1, P1 ;  /* 0x00000001ff027807 */ /* 0x001fe40000800000 */
[----:B------:R-:W-:Y:S02]  /*5440*/  SEL R0, R0, RZ, P1 ;  /* 0x000000ff00007207 */ /* 0x000fe40000800000 */
[----:B------:R-:W-:-:S03]  /*5450*/  LOP3.LUT R9, R9, R2, RZ, 0x3c, !PT ;  /* 0x0000000209097212 */ /* 0x000fc600078e3cff */
[----:B------:R-:W-:Y:S01]  /*5460*/  IMAD R7, R0, 0x8, R5 ;  /* 0x0000000800077824 */ /* 0x000fe200078e0205 */
[----:B------:R-:W-:Y:S01]  /*5470*/  SHF.L.U32 R4, R9, 0x1f, RZ ;  /* 0x0000001f09047819 */ /* 0x000fe200000006ff */
[----:B-1----:R-:W-:Y:S06]  /*5480*/  @!P0 BRA `(.L_x_108) ;  /* 0x0000001800048947 */ /* 0x002fec0003800000 */
.L_x_156:
[----:B------:R-:W1:Y:S01]  /*5490*/  SYNCS.PHASECHK.TRANS64.TRYWAIT P0, [R7+URZ], R4 ;  /* 0x00000004070075a7 */ /* 0x000e62000800017f */
[----:B------:R-:W-:-:S05]  /*54a0*/  VIADD R0, R0, 0x1 ;  /* 0x0000000100007836 */ /* 0x000fca0000000000 */
[----:B------:R-:W-:-:S04]  /*54b0*/  ISETP.NE.AND P1, PT, R0, 0x29, PT ;  /* 0x000000290000780c */ /* 0x000fc80003f25270 */
[----:B------:R-:W-:Y:S02]  /*54c0*/  SEL R2, RZ, 0x1, P1 ;  /* 0x00000001ff027807 */ /* 0x000fe40000800000 */
[----:B------:R-:W-:Y:S02]  /*54d0*/  SEL R0, R0, RZ, P1 ;  /* 0x000000ff00007207 */ /* 0x000fe40000800000 */
[----:B------:R-:W-:-:S03]  /*54e0*/  LOP3.LUT R9, R9, R2, RZ, 0x3c, !PT ;  /* 0x0000000209097212 */ /* 0x000fc600078e3cff */
[----:B0-----:R-:W-:Y:S01]  /*54f0*/  IMAD R6, R0, 0x8, R5 ;  /* 0x0000000800067824 */ /* 0x001fe200078e0205 */
[----:B------:R-:W-:Y:S01]  /*5500*/  SHF.L.U32 R3, R9, 0x1f, RZ ;  /* 0x0000001f09037819 */ /* 0x000fe200000006ff */
[----:B-1----:R-:W-:Y:S06]  /*5510*/  @!P0 BRA `(.L_x_109) ;  /* 0x0000001400f48947 */ /* 0x002fec0003800000 */
.L_x_157:
        /* <DEDUP_REMOVED lines=9> */
.L_x_158:
        /* <DEDUP_REMOVED lines=9> */
.L_x_159:
        /* <DEDUP_REMOVED lines=9> */
.L_x_160:
        /* <DEDUP_REMOVED lines=9> */
.L_x_161:
        /* <DEDUP_REMOVED lines=9> */
.L_x_162:
        /* <DEDUP_REMOVED lines=9> */
.L_x_163:
        /* <DEDUP_REMOVED lines=9> */
.L_x_164:
        /* <DEDUP_REMOVED lines=9> */
.L_x_165:
        /* <DEDUP_REMOVED lines=9> */
.L_x_166:
        /* <DEDUP_REMOVED lines=9> */
.L_x_167:
        /* <DEDUP_REMOVED lines=9> */
.L_x_168:
        /* <DEDUP_REMOVED lines=9> */
.L_x_169:
        /* <DEDUP_REMOVED lines=9> */
.L_x_170:
        /* <DEDUP_REMOVED lines=9> */
.L_x_171:
        /* <DEDUP_REMOVED lines=9> */
.L_x_172:
        /* <DEDUP_REMOVED lines=9> */
.L_x_173:
        /* <DEDUP_REMOVED lines=9> */
.L_x_174:
        /* <DEDUP_REMOVED lines=9> */
.L_x_175:
        /* <DEDUP_REMOVED lines=9> */
.L_x_176:
        /* <DEDUP_REMOVED lines=9> */
.L_x_177:
        /* <DEDUP_REMOVED lines=9> */
.L_x_178:
        /* <DEDUP_REMOVED lines=9> */
.L_x_179:
        /* <DEDUP_REMOVED lines=9> */
.L_x_180:
        /* <DEDUP_REMOVED lines=9> */
.L_x_181:
        /* <DEDUP_REMOVED lines=9> */
.L_x_182:
        /* <DEDUP_REMOVED lines=9> */
.L_x_183:
        /* <DEDUP_REMOVED lines=9> */
.L_x_184:
        /* <DEDUP_REMOVED lines=9> */
.L_x_185:
        /* <DEDUP_REMOVED lines=9> */
.L_x_186:
        /* <DEDUP_REMOVED lines=9> */
.L_x_187:
        /* <DEDUP_REMOVED lines=9> */
.L_x_188:
        /* <DEDUP_REMOVED lines=9> */
.L_x_189:
        /* <DEDUP_REMOVED lines=9> */
.L_x_190:
        /* <DEDUP_REMOVED lines=9> */
.L_x_191:
        /* <DEDUP_REMOVED lines=9> */
.L_x_192:
        /* <DEDUP_REMOVED lines=9> */
.L_x_193:
[----:B------:R-:W1:Y:S01]  /*6960*/  SYNCS.PHASECHK.TRANS64.TRYWAIT P0, [R6+URZ], R3 ;  /* 0x00000003060075a7 */ /* 0x000e62000800017f */
[----:B------:R-:W-:-:S05]  /*6970*/  VIADD R0, R0, 0x1 ;  /* 0x0000000100007836 */ /* 0x000fca0000000000 */
[----:B------:R-:W-:-:S04]  /*6980*/  ISETP.NE.AND P1, PT, R0, 0x29, PT ;  /* 0x000000290000780c */ /* 0x000fc80003f25270 */
[----:B------:R-:W-:Y:S02]  /*6990*/  SEL R2, RZ, 0x1, P1 ;  /* 0x00000001ff027807 */ /* 0x000fe40000800000 */
[----:B------:R-:W-:Y:S02]  /*69a0*/  SEL R0, R0, RZ, P1 ;  /* 0x000000ff00007207 */ /* 0x000fe40000800000 */
[----:B------:R-:W-:Y:S01]  /*69b0*/  LOP3.LUT R2, R9, R2, RZ, 0x3c, !PT ;  /* 0x0000000209027212 */ /* 0x000fe200078e3cff */
[----:B-1----:R-:W-:Y:S06]  /*69c0*/  @!P0 BRA `(.L_x_146) ;  /* 0x0000000c00ac8947 */ /* 0x002fec0003800000 */
.L_x_194:
[----:B------:R-:W-:Y:S01]  /*69d0*/  IMAD R5, R0, 0x8, R5 ;  /* 0x0000000800057824 */ /* 0x000fe200078e0205 */
[----:B------:R-:W-:-:S07]  /*69e0*/  SHF.L.U32 R0, R2, 0x1f, RZ ;  /* 0x0000001f02007819 */ /* 0x000fce00000006ff */
.L_x_147:
[----:B--2---:R2:W3:Y:S02]  /*69f0*/  SYNCS.PHASECHK.TRANS64.TRYWAIT P0, [R5+URZ], R0 ;  /* 0x00000000050075a7 */ /* 0x0044e4000800017f */
[----:B---3--:R-:W-:Y:S05]  /*6a00*/  @!P0 NANOSLEEP.SYNCS 0x989680 ;  /* 0x009896800000895d */ /* 0x008fea0003900000 */
[----:B------:R-:W3:Y:S02]  /*6a10*/  @!P0 SYNCS.PHASECHK.TRANS64 P0, [R5+URZ], R0 ;  /* 0x00000000050085a7 */ /* 0x000ee4000800007f */
[----:B---3--:R-:W-:Y:S05]  /*6a20*/  @!P0 BRA `(.L_x_147) ;  /* 0xfffffffc00f08947 */ /* 0x008fea000383ffff */
.L_x_105:
[----:B------:R-:W-:Y:S05]  /*6a30*/  BSYNC B0 ;  /* 0x0000000000007941 */ /* 0x000fea0003800000 */
.L_x_104:
[----:B------:R-:W-:Y:S05]  /*6a40*/  EXIT ;  /* 0x000000000000794d */ /* 0x000fea0003800000 */
.L_x_22:
[----:B-1----:R1:W2:Y:S02]  /*6a50*/  SYNCS.PHASECHK.TRANS64.TRYWAIT P1, [R3+URZ], R0 ;  /* 0x00000000030075a7 */ /* 0x0022a4000802017f */
[----:B--2---:R-:W-:Y:S05]  /*6a60*/  @!P1 NANOSLEEP.SYNCS 0x989680 ;  /* 0x009896800000995d */ /* 0x004fea0003900000 */
[----:B------:R-:W2:Y:S02]  /*6a70*/  @!P1 SYNCS.PHASECHK.TRANS64 P1, [R3+URZ], R0 ;  /* 0x00000000030095a7 */ /* 0x000ea4000802007f */
[----:B--2---:R-:W-:Y:S05]  /*6a80*/  @!P1 BRA `(.L_x_22) ;  /* 0xfffffffc00f09947 */ /* 0x004fea000383ffff */
[----:B------:R-:W-:Y:S05]  /*6a90*/  BRA `(.L_x_21) ;  /* 0xffffffb000647947 */ /* 0x000fea000383ffff */
.L_x_27:
[----:B-1----:R-:W-:-:S04]  /*6aa0*/  IMAD.U32 R5, RZ, RZ, UR4 ;  /* 0x00000004ff057e24 */ /* 0x002fc8000f8e00ff */
[----:B------:R1:W2:Y:S03]  /*6ab0*/  SYNCS.PHASECHK.TRANS64.TRYWAIT P1, [R5+URZ], R4 ;  /* 0x00000004050075a7 */ /* 0x0002a6000802017f */
[----:B--2---:R-:W-:Y:S05]  /*6ac0*/  @!P1 NANOSLEEP.SYNCS 0x989680 ;  /* 0x009896800000995d */ /* 0x004fea0003900000 */
[----:B------:R-:W2:Y:S02]  /*6ad0*/  @!P1 SYNCS.PHASECHK.TRANS64 P1, [R5+URZ], R4 ;  /* 0x00000004050095a7 */ /* 0x000ea4000802007f */
[----:B--2---:R-:W-:Y:S05]  /*6ae0*/  @!P1 BRA `(.L_x_27) ;  /* 0xfffffffc00ec9947 */ /* 0x004fea000383ffff */
[----:B------:R-:W-:Y:S05]  /*6af0*/  BRA `(.L_x_26) ;  /* 0xffffffb000f87947 */ /* 0x000fea000383ffff */
.L_x_92:
[----:B------:R-:W-:Y:S01]  /*6b00*/  BSSY B1, `(.L_x_148) ;  /* 0x0000006000017945 */ /* 0x000fe20003800000 */
[----:B------:R-:W-:-:S07]  /*6b10*/  IMAD.MOV.U32 R15, RZ, RZ, -0x1 ;  /* 0xffffffffff0f7424 */ /* 0x000fce00078e00ff */
[----:B------:R-:W-:Y:S05]  /*6b20*/  WARPSYNC.COLLECTIVE R15, `(.L_x_149) ;  /* 0x000000000f0c7348 */ /* 0x000fea0003c00000 */
[----:B------:R-:W-:Y:S02]  /*6b30*/  ELECT P6, UR62, PT ;  /* 0x00000000003e782f */ /* 0x000fe400038c0000 */
[----:B------:R-:W-:Y:S01]  /*6b40*/  MOV R14, UR62 ;  /* 0x0000003e000e7c02 */ /* 0x000fe20008000f00 */
[----:B------:R-:W-:Y:S10]  /*6b50*/  ENDCOLLECTIVE ;  /* 0x000000000000791b */ /* 0x000ff40003800000 */
.L_x_149:
[----:B------:R-:W-:Y:S05]  /*6b60*/  BSYNC B1 ;  /* 0x0000000000017941 */ /* 0x000fea0003800000 */
.L_x_148:
[----:B------:R-:W-:Y:S05]  /*6b70*/  BRA `(.L_x_150) ;  /* 0xffffffdc00047947 */ /* 0x000fea000383ffff */
.L_x_95:
[----:B-1----:R1:W2:Y:S02]  /*6b80*/  SYNCS.PHASECHK.TRANS64.TRYWAIT P0, [R23+URZ+0x148], R14 ;  /* 0x0001480e170075a7 */ /* 0x0022a4000800017f */
[----:B--2---:R-:W-:Y:S05]  /*6b90*/  @!P0 NANOSLEEP.SYNCS 0x989680 ;  /* 0x009896800000895d */ /* 0x004fea0003900000 */
[----:B------:R-:W2:Y:S02]  /*6ba0*/  @!P0 SYNCS.PHASECHK.TRANS64 P0, [R23+URZ+0x148], R14 ;  /* 0x0001480e170085a7 */ /* 0x000ea4000800007f */
[----:B--2---:R-:W-:Y:S05]  /*6bb0*/  @!P0 BRA `(.L_x_95) ;  /* 0xfffffffc00f08947 */ /* 0x004fea000383ffff */
[----:B------:R-:W-:Y:S05]  /*6bc0*/  BRA `(.L_x_151) ;  /* 0xffffffdc00407947 */ /* 0x000fea000383ffff */
.L_x_103:
[----:B------:R-:W-:Y:S01]  /*6bd0*/  BSSY B0, `(.L_x_152) ;  /* 0x0000006000007945 */ /* 0x000fe20003800000 */
[----:B------:R-:W-:-:S07]  /*6be0*/  IMAD.MOV.U32 R15, RZ, RZ, -0x1 ;  /* 0xffffffffff0f7424 */ /* 0x000fce00078e00ff */
[----:B------:R-:W-:Y:S05]  /*6bf0*/  WARPSYNC.COLLECTIVE R15, `(.L_x_153) ;  /* 0x000000000f0c7348 */ /* 0x000fea0003c00000 */
[----:B------:R-:W-:Y:S02]  /*6c00*/  ELECT P6, UR62, PT ;  /* 0x00000000003e782f */ /* 0x000fe400038c0000 */
[----:B------:R-:W-:Y:S01]  /*6c10*/  MOV R14, UR62 ;  /* 0x0000003e000e7c02 */ /* 0x000fe20008000f00 */
[----:B------:R-:W-:Y:S10]  /*6c20*/  ENDCOLLECTIVE ;  /* 0x000000000000791b */ /* 0x000ff40003800000 */
.L_x_153:
[----:B------:R-:W-:Y:S05]  /*6c30*/  BSYNC B0 ;  /* 0x0000000000007941 */ /* 0x000fea0003800000 */
.L_x_152:
[----:B------:R-:W-:Y:S05]  /*6c40*/  BRA `(.L_x_154) ;  /* 0xffffffe400987947 */ /* 0x000fea000383ffff */
.L_x_107:
[----:B0-----:R0:W1:Y:S02]  /*6c50*/  SYNCS.PHASECHK.TRANS64.TRYWAIT P0, [R7+URZ], R2 ;  /* 0x00000002070075a7 */ /* 0x001064000800017f */
[----:B-1----:R-:W-:Y:S05]  /*6c60*/  @!P0 NANOSLEEP.SYNCS 0x989680 ;  /* 0x009896800000895d */ /* 0x002fea0003900000 */
[----:B------:R-:W1:Y:S02]  /*6c70*/  @!P0 SYNCS.PHASECHK.TRANS64 P0, [R7+URZ], R2 ;  /* 0x00000002070085a7 */ /* 0x000e64000800007f */
[----:B-1----:R-:W-:Y:S05]  /*6c80*/  @!P0 BRA `(.L_x_107) ;  /* 0xfffffffc00f08947 */ /* 0x002fea000383ffff */
[----:B------:R-:W-:Y:S05]  /*6c90*/  BRA `(.L_x_155) ;  /* 0xffffffe400d87947 */ /* 0x000fea000383ffff */
.L_x_108:
[----:B0-----:R0:W1:Y:S02]  /*6ca0*/  SYNCS.PHASECHK.TRANS64.TRYWAIT P0, [R6+URZ], R3 ;  /* 0x00000003060075a7 */ /* 0x001064000800017f */
[----:B-1----:R-:W-:Y:S05]  /*6cb0*/  @!P0 NANOSLEEP.SYNCS 0x989680 ;  /* 0x009896800000895d */ /* 0x002fea0003900000 */
[----:B------:R-:W1:Y:S02]  /*6cc0*/  @!P0 SYNCS.PHASECHK.TRANS64 P0, [R6+URZ], R3 ;  /* 0x00000003060085a7 */ /* 0x000e64000800007f */
[----:B-1----:R-:W-:Y:S05]  /*6cd0*/  @!P0 BRA `(.L_x_108) ;  /* 0xfffffffc00f08947 */ /* 0x002fea000383ffff */
[----:B------:R-:W-:Y:S05]  /*6ce0*/  BRA `(.L_x_156) ;  /* 0xffffffe400e87947 */ /* 0x000fea000383ffff */
.L_x_109:
[----:B0-----:R0:W1:Y:S02]  /*6cf0*/  SYNCS.PHASECHK.TRANS64.TRYWAIT P0, [R7+URZ], R4 ;  /* 0x00000004070075a7 */ /* 0x001064000800017f */
[----:B-1----:R-:W-:Y:S05]  /*6d00*/  @!P0 NANOSLEEP.SYNCS 0x989680 ;  /* 0x009896800000895d */ /* 0x002fea0003900000 */
[----:B------:R-:W1:Y:S02]  /*6d10*/  @!P0 SYNCS.PHASECHK.TRANS64 P0, [R7+URZ], R4 ;  /* 0x00000004070085a7 */ /* 0x000e64000800007f */
[----:B-1----:R-:W-:Y:S05]  /*6d20*/  @!P0 BRA `(.L_x_109) ;  /* 0xfffffffc00f08947 */ /* 0x002fea000383ffff */
[----:B------:R-:W-:Y:S05]  /*6d30*/  BRA `(.L_x_157) ;  /* 0xffffffe400f87947 */ /* 0x000fea000383ffff */
.L_x_110:
[----:B0-----:R0:W1:Y:S02]  /*6d40*/  SYNCS.PHASECHK.TRANS64.TRYWAIT P0, [R6+URZ], R3 ;  /* 0x00000003060075a7 */ /* 0x001064000800017f */
[----:B-1----:R-:W-:Y:S05]  /*6d50*/  @!P0 NANOSLEEP.SYNCS 0x989680 ;  /* 0x009896800000895d */ /* 0x002fea0003900000 */
[----:B------:R-:W1:Y:S02]  /*6d60*/  @!P0 SYNCS.PHASECHK.TRANS64 P0, [R6+URZ], R3 ;  /* 0x00000003060085a7 */ /* 0x000e64000800007f */
[----:B-1----:R-:W-:Y:S05]  /*6d70*/  @!P0 BRA `(.L_x_110) ;  /* 0xfffffffc00f08947 */ /* 0x002fea000383ffff */
[----:B------:R-:W-:Y:S05]  /*6d80*/  BRA `(.L_x_158) ;  /* 0xffffffe800087947 */ /* 0x000fea000383ffff */
.L_x_111:
[----:B0-----:R0:W1:Y:S02]  /*6d90*/  SYNCS.PHASECHK.TRANS64.TRYWAIT P0, [R7+URZ], R4 ;  /* 0x00000004070075a7 */ /* 0x001064000800017f */
[----:B-1----:R-:W-:Y:S05]  /*6da0*/  @!P0 NANOSLEEP.SYNCS 0x989680 ;  /* 0x009896800000895d */ /* 0x002fea0003900000 */
[----:B------:R-:W1:Y:S02]  /*6db0*/  @!P0 SYNCS.PHASECHK.TRANS64 P0, [R7+URZ], R4 ;  /* 0x00000004070085a7 */ /* 0x000e64000800007f */
[----:B-1----:R-:W-:Y:S05]  /*6dc0*/  @!P0 BRA `(.L_x_111) ;  /* 0xfffffffc00f08947 */ /* 0x002fea000383ffff */
[----:B------:R-:W-:Y:S05]  /*6dd0*/  BRA `(.L_x_159) ;  /* 0xffffffe800187947 */ /* 0x000fea000383ffff */
.L_x_112:
[----:B0-----:R0:W1:Y:S02]  /*6de0*/  SYNCS.PHASECHK.TRANS64.TRYWAIT P0, [R6+URZ], R3 ;  /* 0x00000003060075a7 */ /* 0x001064000800017f */
[----:B-1----:R-:W-:Y:S05]  /*6df0*/  @!P0 NANOSLEEP.SYNCS 0x989680 ;  /* 0x009896800000895d */ /* 0x002fea0003900000 */
[----:B------:R-:W1:Y:S02]  /*6e00*/  @!P0 SYNCS.PHASECHK.TRANS64 P0, [R6+URZ], R3 ;  /* 0x00000003060085a7 */ /* 0x000e64000800007f */
[----:B-1----:R-:W-:Y:S05]  /*6e10*/  @!P0 BRA `(.L_x_112) ;  /* 0xfffffffc00f08947 */ /* 0x002fea000383ffff */
[----:B------:R-:W-:Y:S05]  /*6e20*/  BRA `(.L_x_160) ;  /* 0xffffffe800287947 */ /* 0x000fea000383ffff */
.L_x_113:
[----:B0-----:R0:W1:Y:S02]  /*6e30*/  SYNCS.PHASECHK.TRANS64.TRYWAIT P0, [R7+URZ], R4 ;  /* 0x00000004070075a7 */ /* 0x001064000800017f */
[----:B-1----:R-:W-:Y:S05]  /*6e40*/  @!P0 NANOSLEEP.SYNCS 0x989680 ;  /* 0x009896800000895d */ /* 0x002fea0003900000 */
[----:B------:R-:W1:Y:S02]  /*6e50*/  @!P0 SYNCS.PHASECHK.TRANS64 P0, [R7+URZ], R4 ;  /* 0x00000004070085a7 */ /* 0x000e64000800007f */
[----:B-1----:R-:W-:Y:S05]  /*6e60*/  @!P0 BRA `(.L_x_113) ;  /* 0xfffffffc00f08947 */ /* 0x002fea000383ffff */
[----:B------:R-:W-:Y:S05]  /*6e70*/  BRA `(.L_x_161) ;  /* 0xffffffe800387947 */ /* 0x000fea000383ffff */
.L_x_114:
[----:B0-----:R0:W1:Y:S02]  /*6e80*/  SYNCS.PHASECHK.TRANS64.TRYWAIT P0, [R6+URZ], R3 ;  /* 0x00000003060075a7 */ /* 0x001064000800017f */
[----:B-1----:R-:W-:Y:S05]  /*6e90*/  @!P0 NANOSLEEP.SYNCS 0x989680 ;  /* 0x009896800000895d */ /* 0x002fea0003900000 */
[----:B------:R-:W1:Y:S02]  /*6ea0*/  @!P0 SYNCS.PHASECHK.TRANS64 P0, [R6+URZ], R3 ;  /* 0x00000003060085a7 */ /* 0x000e64000800007f */
[----:B-1----:R-:W-:Y:S05]  /*6eb0*/  @!P0 BRA `(.L_x_114) ;  /* 0xfffffffc00f08947 */ /* 0x002fea000383ffff */
[----:B------:R-:W-:Y:S05]  /*6ec0*/  BRA `(.L_x_162) ;  /* 0xffffffe800487947 */ /* 0x000fea000383ffff */
.L_x_115:
[----:B0-----:R0:W1:Y:S02]  /*6ed0*/  SYNCS.PHASECHK.TRANS64.TRYWAIT P0, [R7+URZ], R4 ;  /* 0x00000004070075a7 */ /* 0x001064000800017f */
[----:B-1----:R-:W-:Y:S05]  /*6ee0*/  @!P0 NANOSLEEP.SYNCS 0x989680 ;  /* 0x009896800000895d */ /* 0x002fea0003900000 */
[----:B------:R-:W1:Y:S02]  /*6ef0*/  @!P0 SYNCS.PHASECHK.TRANS64 P0, [R7+URZ], R4 ;  /* 0x00000004070085a7 */ /* 0x000e64000800007f */
[----:B-1----:R-:W-:Y:S05]  /*6f00*/  @!P0 BRA `(.L_x_115) ;  /* 0xfffffffc00f08947 */ /* 0x002fea000383ffff */
[----:B------:R-:W-:Y:S05]  /*6f10*/  BRA `(.L_x_163) ;  /* 0xffffffe800587947 */ /* 0x000fea000383ffff */
.L_x_116:
[----:B0-----:R0:W1:Y:S02]  /*6f20*/  SYNCS.PHASECHK.TRANS64.TRYWAIT P0, [R6+URZ], R3 ;  /* 0x00000003060075a7 */ /* 0x001064000800017f */
[----:B-1----:R-:W-:Y:S05]  /*6f30*/  @!P0 NANOSLEEP.SYNCS 0x989680 ;  /* 0x009896800000895d */ /* 0x002fea0003900000 */
[----:B------:R-:W1:Y:S02]  /*6f40*/  @!P0 SYNCS.PHASECHK.TRANS64 P0, [R6+URZ], R3 ;  /* 0x00000003060085a7 */ /* 0x000e64000800007f */
[----:B-1----:R-:W-:Y:S05]  /*6f50*/  @!P0 BRA `(.L_x_116) ;  /* 0xfffffffc00f08947 */ /* 0x002fea000383ffff */
[----:B------:R-:W-:Y:S05]  /*6f60*/  BRA `(.L_x_164) ;  /* 0xffffffe800687947 */ /* 0x000fea000383ffff */
.L_x_117:
[----:B0-----:R0:W1:Y:S02]  /*6f70*/  SYNCS.PHASECHK.TRANS64.TRYWAIT P0, [R7+URZ], R4 ;  /* 0x00000004070075a7 */ /* 0x001064000800017f */
[----:B-1----:R-:W-:Y:S05]  /*6f80*/  @!P0 NANOSLEEP.SYNCS 0x989680 ;  /* 0x009896800000895d */ /* 0x002fea0003900000 */
[----:B------:R-:W1:Y:S02]  /*6f90*/  @!P0 SYNCS.PHASECHK.TRANS64 P0, [R7+URZ], R4 ;  /* 0x00000004070085a7 */ /* 0x000e64000800007f */
[----:B-1----:R-:W-:Y:S05]  /*6fa0*/  @!P0 BRA `(.L_x_117) ;  /* 0xfffffffc00f08947 */ /* 0x002fea000383ffff */
[----:B------:R-:W-:Y:S05]  /*6fb0*/  BRA `(.L_x_165) ;  /* 0xffffffe800787947 */ /* 0x000fea000383ffff */
.L_x_118:
[----:B0-----:R0:W1:Y:S02]  /*6fc0*/  SYNCS.PHASECHK.TRANS64.TRYWAIT P0, [R6+URZ], R3 ;  /* 0x00000003060075a7 */ /* 0x001064000800017f */
[----:B-1----:R-:W-:Y:S05]  /*6fd0*/  @!P0 NANOSLEEP.SYNCS 0x989680 ;  /* 0x009896800000895d */ /* 0x002fea0003900000 */
[----:B------:R-:W1:Y:S02]  /*6fe0*/  @!P0 SYNCS.PHASECHK.TRANS64 P0, [R6+URZ], R3 ;  /* 0x00000003060085a7 */ /* 0x000e64000800007f */
[----:B-1----:R-:W-:Y:S05]  /*6ff0*/  @!P0 BRA `(.L_x_118) ;  /* 0xfffffffc00f08947 */ /* 0x002fea000383ffff */
[----:B------:R-:W-:Y:S05]  /*7000*/  BRA `(.L_x_166) ;  /* 0xffffffe800887947 */ /* 0x000fea000383ffff */
.L_x_119:
[----:B0-----:R0:W1:Y:S02]  /*7010*/  SYNCS.PHASECHK.TRANS64.TRYWAIT P0, [R7+URZ], R4 ;  /* 0x00000004070075a7 */ /* 0x001064000800017f */
[----:B-1----:R-:W-:Y:S05]  /*7020*/  @!P0 NANOSLEEP.SYNCS 0x989680 ;  /* 0x009896800000895d */ /* 0x002fea0003900000 */
[----:B------:R-:W1:Y:S02]  /*7030*/  @!P0 SYNCS.PHASECHK.TRANS64 P0, [R7+URZ], R4 ;  /* 0x00000004070085a7 */ /* 0x000e64000800007f */
[----:B-1----:R-:W-:Y:S05]  /*7040*/  @!P0 BRA `(.L_x_119) ;  /* 0xfffffffc00f08947 */ /* 0x002fea000383ffff */
[----:B------:R-:W-:Y:S05]  /*7050*/  BRA `(.L_x_167) ;  /* 0xffffffe800987947 */ /* 0x000fea000383ffff */
.L_x_120:
[----:B0-----:R0:W1:Y:S02]  /*7060*/  SYNCS.PHASECHK.TRANS64.TRYWAIT P0, [R6+URZ], R3 ;  /* 0x00000003060075a7 */ /* 0x001064000800017f */
[----:B-1----:R-:W-:Y:S05]  /*7070*/  @!P0 NANOSLEEP.SYNCS 0x989680 ;  /* 0x009896800000895d */ /* 0x002fea0003900000 */
[----:B------:R-:W1:Y:S02]  /*7080*/  @!P0 SYNCS.PHASECHK.TRANS64 P0, [R6+URZ], R3 ;  /* 0x00000003060085a7 */ /* 0x000e64000800007f */
[----:B-1----:R-:W-:Y:S05]  /*7090*/  @!P0 BRA `(.L_x_120) ;  /* 0xfffffffc00f08947 */ /* 0x002fea000383ffff */
[----:B------:R-:W-:Y:S05]  /*70a0*/  BRA `(.L_x_168) ;  /* 0xffffffe800a87947 */ /* 0x000fea000383ffff */
.L_x_121:
[----:B0-----:R0:W1:Y:S02]  /*70b0*/  SYNCS.PHASECHK.TRANS64.TRYWAIT P0, [R7+URZ], R4 ;  /* 0x00000004070075a7 */ /* 0x001064000800017f */
[----:B-1----:R-:W-:Y:S05]  /*70c0*/  @!P0 NANOSLEEP.SYNCS 0x989680 ;  /* 0x009896800000895d */ /* 0x002fea0003900000 */
[----:B------:R-:W1:Y:S02]  /*70d0*/  @!P0 SYNCS.PHASECHK.TRANS64 P0, [R7+URZ], R4 ;  /* 0x00000004070085a7 */ /* 0x000e64000800007f */
[----:B-1----:R-:W-:Y:S05]  /*70e0*/  @!P0 BRA `(.L_x_121) ;  /* 0xfffffffc00f08947 */ /* 0x002fea000383ffff */
[----:B------:R-:W-:Y:S05]  /*70f0*/  BRA `(.L_x_169) ;  /* 0xffffffe800b87947 */ /* 0x000fea000383ffff */
.L_x_122:
[----:B0-----:R0:W1:Y:S02]  /*7100*/  SYNCS.PHASECHK.TRANS64.TRYWAIT P0, [R6+URZ], R3 ;  /* 0x00000003060075a7 */ /* 0x001064000800017f */
[----:B-1----:R-:W-:Y:S05]  /*7110*/  @!P0 NANOSLEEP.SYNCS 0x989680 ;  /* 0x009896800000895d */ /* 0x002fea0003900000 */
[----:B------:R-:W1:Y:S02]  /*7120*/  @!P0 SYNCS.PHASECHK.TRANS64 P0, [R6+URZ], R3 ;  /* 0x00000003060085a7 */ /* 0x000e64000800007f */
[----:B-1----:R-:W-:Y:S05]  /*7130*/  @!P0 BRA `(.L_x_122) ;  /* 0xfffffffc00f08947 */ /* 0x002fea000383ffff */
[----:B------:R-:W-:Y:S05]  /*7140*/  BRA `(.L_x_170) ;  /* 0xffffffe800c87947 */ /* 0x000fea000383ffff */
.L_x_123:
[----:B0-----:R0:W1:Y:S02]  /*7150*/  SYNCS.PHASECHK.TRANS64.TRYWAIT P0, [R7+URZ], R4 ;  /* 0x00000004070075a7 */ /* 0x001064000800017f */
[----:B-1----:R-:W-:Y:S05]  /*7160*/  @!P0 NANOSLEEP.SYNCS 0x989680 ;  /* 0x009896800000895d */ /* 0x002fea0003900000 */
[----:B------:R-:W1:Y:S02]  /*7170*/  @!P0 SYNCS.PHASECHK.TRANS64 P0, [R7+URZ], R4 ;  /* 0x00000004070085a7 */ /* 0x000e64000800007f */
[----:B-1----:R-:W-:Y:S05]  /*7180*/  @!P0 BRA `(.L_x_123) ;  /* 0xfffffffc00f08947 */ /* 0x002fea000383ffff */
[----:B------:R-:W-:Y:S05]  /*7190*/  BRA `(.L_x_171) ;  /* 0xffffffe800d87947 */ /* 0x000fea000383ffff */
.L_x_124:
[----:B0-----:R0:W1:Y:S02]  /*71a0*/  SYNCS.PHASECHK.TRANS64.TRYWAIT P0, [R6+URZ], R3 ;  /* 0x00000003060075a7 */ /* 0x001064000800017f */
[----:B-1----:R-:W-:Y:S05]  /*71b0*/  @!P0 NANOSLEEP.SYNCS 0x989680 ;  /* 0x009896800000895d */ /* 0x002fea0003900000 */
[----:B------:R-:W1:Y:S02]  /*71c0*/  @!P0 SYNCS.PHASECHK.TRANS64 P0, [R6+URZ], R3 ;  /* 0x00000003060085a7 */ /* 0x000e64000800007f */
[----:B-1----:R-:W-:Y:S05]  /*71d0*/  @!P0 BRA `(.L_x_124) ;  /* 0xfffffffc00f08947 */ /* 0x002fea000383ffff */
[----:B------:R-:W-:Y:S05]  /*71e0*/  BRA `(.L_x_172) ;  /* 0xffffffe800e87947 */ /* 0x000fea000383ffff */
.L_x_125:
[----:B0-----:R0:W1:Y:S02]  /*71f0*/  SYNCS.PHASECHK.TRANS64.TRYWAIT P0, [R7+URZ], R4 ;  /* 0x00000004070075a7 */ /* 0x001064000800017f */
[----:B-1----:R-:W-:Y:S05]  /*7200*/  @!P0 NANOSLEEP.SYNCS 0x989680 ;  /* 0x009896800000895d */ /* 0x002fea0003900000 */
[----:B------:R-:W1:Y:S02]  /*7210*/  @!P0 SYNCS.PHASECHK.TRANS64 P0, [R7+URZ], R4 ;  /* 0x00000004070085a7 */ /* 0x000e64000800007f */
[----:B-1----:R-:W-:Y:S05]  /*7220*/  @!P0 BRA `(.L_x_125) ;  /* 0xfffffffc00f08947 */ /* 0x002fea000383ffff */
[----:B------:R-:W-:Y:S05]  /*7230*/  BRA `(.L_x_173) ;  /* 0xffffffe800f87947 */ /* 0x000fea000383ffff */
.L_x_126:
[----:B0-----:R0:W1:Y:S02]  /*7240*/  SYNCS.PHASECHK.TRANS64.TRYWAIT P0, [R6+URZ], R3 ;  /* 0x00000003060075a7 */ /* 0x001064000800017f */
[----:B-1----:R-:W-:Y:S05]  /*7250*/  @!P0 NANOSLEEP.SYNCS 0x989680 ;  /* 0x009896800000895d */ /* 0x002fea0003900000 */
[----:B------:R-:W1:Y:S02]  /*7260*/  @!P0 SYNCS.PHASECHK.TRANS64 P0, [R6+URZ], R3 ;  /* 0x00000003060085a7 */ /* 0x000e64000800007f */
[----:B-1----:R-:W-:Y:S05]  /*7270*/  @!P0 BRA `(.L_x_126) ;  /* 0xfffffffc00f08947 */ /* 0x002fea000383ffff */
[----:B------:R-:W-:Y:S05]  /*7280*/  BRA `(.L_x_174) ;  /* 0xffffffec00087947 */ /* 0x000fea000383ffff */
.L_x_127:
[----:B0-----:R0:W1:Y:S02]  /*7290*/  SYNCS.PHASECHK.TRANS64.TRYWAIT P0, [R7+URZ], R4 ;  /* 0x00000004070075a7 */ /* 0x001064000800017f */
[----:B-1----:R-:W-:Y:S05]  /*72a0*/  @!P0 NANOSLEEP.SYNCS 0x989680 ;  /* 0x009896800000895d */ /* 0x002fea0003900000 */
[----:B------:R-:W1:Y:S02]  /*72b0*/  @!P0 SYNCS.PHASECHK.TRANS64 P0, [R7+URZ], R4 ;  /* 0x00000004070085a7 */ /* 0x000e64000800007f */
[----:B-1----:R-:W-:Y:S05]  /*72c0*/  @!P0 BRA `(.L_x_127) ;  /* 0xfffffffc00f08947 */ /* 0x002fea000383ffff */
[----:B------:R-:W-:Y:S05]  /*72d0*/  BRA `(.L_x_175) ;  /* 0xffffffec00187947 */ /* 0x000fea000383ffff */
.L_x_128:
[----:B0-----:R0:W1:Y:S02]  /*72e0*/  SYNCS.PHASECHK.TRANS64.TRYWAIT P0, [R6+URZ], R3 ;  /* 0x00000003060075a7 */ /* 0x001064000800017f */
[----:B-1----:R-:W-:Y:S05]  /*72f0*/  @!P0 NANOSLEEP.SYNCS 0x989680 ;  /* 0x009896800000895d */ /* 0x002fea0003900000 */
[----:B------:R-:W1:Y:S02]  /*7300*/  @!P0 SYNCS.PHASECHK.TRANS64 P0, [R6+URZ], R3 ;  /* 0x00000003060085a7 */ /* 0x000e64000800007f */
[----:B-1----:R-:W-:Y:S05]  /*7310*/  @!P0 BRA `(.L_x_128) ;  /* 0xfffffffc00f08947 */ /* 0x002fea000383ffff */
[----:B------:R-:W-:Y:S05]  /*7320*/  BRA `(.L_x_176) ;  /* 0xffffffec00287947 */ /* 0x000fea000383ffff */
.L_x_129:
[----:B0-----:R0:W1:Y:S02]  /*7330*/  SYNCS.PHASECHK.TRANS64.TRYWAIT P0, [R7+URZ], R4 ;  /* 0x00000004070075a7 */ /* 0x001064000800017f */
[----:B-1----:R-:W-:Y:S05]  /*7340*/  @!P0 NANOSLEEP.SYNCS 0x989680 ;  /* 0x009896800000895d */ /* 0x002fea0003900000 */
[----:B------:R-:W1:Y:S02]  /*7350*/  @!P0 SYNCS.PHASECHK.TRANS64 P0, [R7+URZ], R4 ;  /* 0x00000004070085a7 */ /* 0x000e64000800007f */
[----:B-1----:R-:W-:Y:S05]  /*7360*/  @!P0 BRA `(.L_x_129) ;  /* 0xfffffffc00f08947 */ /* 0x002fea000383ffff */
[----:B------:R-:W-:Y:S05]  /*7370*/  BRA `(.L_x_177) ;  /* 0xffffffec00387947 */ /* 0x000fea000383ffff */
.L_x_130:
[----:B0-----:R0:W1:Y:S02]  /*7380*/  SYNCS.PHASECHK.TRANS64.TRYWAIT P0, [R6+URZ], R3 ;  /* 0x00000003060075a7 */ /* 0x001064000800017f */
[----:B-1----:R-:W-:Y:S05]  /*7390*/  @!P0 NANOSLEEP.SYNCS 0x989680 ;  /* 0x009896800000895d */ /* 0x002fea0003900000 */
[----:B------:R-:W1:Y:S02]  /*73a0*/  @!P0 SYNCS.PHASECHK.TRANS64 P0, [R6+URZ], R3 ;  /* 0x00000003060085a7 */ /* 0x000e64000800007f */
[----:B-1----:R-:W-:Y:S05]  /*73b0*/  @!P0 BRA `(.L_x_130) ;  /* 0xfffffffc00f08947 */ /* 0x002fea000383ffff */
[----:B------:R-:W-:Y:S05]  /*73c0*/  BRA `(.L_x_178) ;  /* 0xffffffec00487947 */ /* 0x000fea000383ffff */
.L_x_131:
[----:B0-----:R0:W1:Y:S02]  /*73d0*/  SYNCS.PHASECHK.TRANS64.TRYWAIT P0, [R7+URZ], R4 ;  /* 0x00000004070075a7 */ /* 0x001064000800017f */
[----:B-1----:R-:W-:Y:S05]  /*73e0*/  @!P0 NANOSLEEP.SYNCS 0x989680 ;  /* 0x009896800000895d */ /* 0x002fea0003900000 */
[----:B------:R-:W1:Y:S02]  /*73f0*/  @!P0 SYNCS.PHASECHK.TRANS64 P0, [R7+URZ], R4 ;  /* 0x00000004070085a7 */ /* 0x000e64000800007f */
[----:B-1----:R-:W-:Y:S05]  /*7400*/  @!P0 BRA `(.L_x_131) ;  /* 0xfffffffc00f08947 */ /* 0x002fea000383ffff */
[----:B------:R-:W-:Y:S05]  /*7410*/  BRA `(.L_x_179) ;  /* 0xffffffec00587947 */ /* 0x000fea000383ffff */
.L_x_132:
[----:B0-----:R0:W1:Y:S02]  /*7420*/  SYNCS.PHASECHK.TRANS64.TRYWAIT P0, [R6+URZ], R3 ;  /* 0x00000003060075a7 */ /* 0x001064000800017f */
[----:B-1----:R-:W-:Y:S05]  /*7430*/  @!P0 NANOSLEEP.SYNCS 0x989680 ;  /* 0x009896800000895d */ /* 0x002fea0003900000 */
[----:B------:R-:W1:Y:S02]  /*7440*/  @!P0 SYNCS.PHASECHK.TRANS64 P0, [R6+URZ], R3 ;  /* 0x00000003060085a7 */ /* 0x000e64000800007f */
[----:B-1----:R-:W-:Y:S05]  /*7450*/  @!P0 BRA `(.L_x_132) ;  /* 0xfffffffc00f08947 */ /* 0x002fea000383ffff */
[----:B------:R-:W-:Y:S05]  /*7460*/  BRA `(.L_x_180) ;  /* 0xffffffec00687947 */ /* 0x000fea000383ffff */
.L_x_133:
[----:B0-----:R0:W1:Y:S02]  /*7470*/  SYNCS.PHASECHK.TRANS64.TRYWAIT P0, [R7+URZ], R4 ;  /* 0x00000004070075a7 */ /* 0x001064000800017f */
[----:B-1----:R-:W-:Y:S05]  /*7480*/  @!P0 NANOSLEEP.SYNCS 0x989680 ;  /* 0x009896800000895d */ /* 0x002fea0003900000 */
[----:B------:R-:W1:Y:S02]  /*7490*/  @!P0 SYNCS.PHASECHK.TRANS64 P0, [R7+URZ], R4 ;  /* 0x00000004070085a7 */ /* 0x000e64000800007f */
[----:B-1----:R-:W-:Y:S05]  /*74a0*/  @!P0 BRA `(.L_x_133) ;  /* 0xfffffffc00f08947 */ /* 0x002fea000383ffff */
[----:B------:R-:W-:Y:S05]  /*74b0*/  BRA `(.L_x_181) ;  /* 0xffffffec00787947 */ /* 0x000fea000383ffff */
.L_x_134:
[----:B0-----:R0:W1:Y:S02]  /*74c0*/  SYNCS.PHASECHK.TRANS64.TRYWAIT P0, [R6+URZ], R3 ;  /* 0x00000003060075a7 */ /* 0x001064000800017f */
[----:B-1----:R-:W-:Y:S05]  /*74d0*/  @!P0 NANOSLEEP.SYNCS 0x989680 ;  /* 0x009896800000895d */ /* 0x002fea0003900000 */
[----:B------:R-:W1:Y:S02]  /*74e0*/  @!P0 SYNCS.PHASECHK.TRANS64 P0, [R6+URZ], R3 ;  /* 0x00000003060085a7 */ /* 0x000e64000800007f */
[----:B-1----:R-:W-:Y:S05]  /*74f0*/  @!P0 BRA `(.L_x_134) ;  /* 0xfffffffc00f08947 */ /* 0x002fea000383ffff */
[----:B------:R-:W-:Y:S05]  /*7500*/  BRA `(.L_x_182) ;  /* 0xffffffec00887947 */ /* 0x000fea000383ffff */
.L_x_135:
[----:B0-----:R0:W1:Y:S02]  /*7510*/  SYNCS.PHASECHK.TRANS64.TRYWAIT P0, [R7+URZ], R4 ;  /* 0x00000004070075a7 */ /* 0x001064000800017f */
[----:B-1----:R-:W-:Y:S05]  /*7520*/  @!P0 NANOSLEEP.SYNCS 0x989680 ;  /* 0x009896800000895d */ /* 0x002fea0003900000 */
[----:B------:R-:W1:Y:S02]  /*7530*/  @!P0 SYNCS.PHASECHK.TRANS64 P0, [R7+URZ], R4 ;  /* 0x00000004070085a7 */ /* 0x000e64000800007f */
[----:B-1----:R-:W-:Y:S05]  /*7540*/  @!P0 BRA `(.L_x_135) ;  /* 0xfffffffc00f08947 */ /* 0x002fea000383ffff */
[----:B------:R-:W-:Y:S05]  /*7550*/  BRA `(.L_x_183) ;  /* 0xffffffec00987947 */ /* 0x000fea000383ffff */
.L_x_136:
[----:B0-----:R0:W1:Y:S02]  /*7560*/  SYNCS.PHASECHK.TRANS64.TRYWAIT P0, [R6+URZ], R3 ;  /* 0x00000003060075a7 */ /* 0x001064000800017f */
[----:B-1----:R-:W-:Y:S05]  /*7570*/  @!P0 NANOSLEEP.SYNCS 0x989680 ;  /* 0x009896800000895d */ /* 0x002fea0003900000 */
[----:B------:R-:W1:Y:S02]  /*7580*/  @!P0 SYNCS.PHASECHK.TRANS64 P0, [R6+URZ], R3 ;  /* 0x00000003060085a7 */ /* 0x000e64000800007f */
[----:B-1----:R-:W-:Y:S05]  /*7590*/  @!P0 BRA `(.L_x_136) ;  /* 0xfffffffc00f08947 */ /* 0x002fea000383ffff */
[----:B------:R-:W-:Y:S05]  /*75a0*/  BRA `(.L_x_184) ;  /* 0xffffffec00a87947 */ /* 0x000fea000383ffff */
.L_x_137:
[----:B0-----:R0:W1:Y:S02]  /*75b0*/  SYNCS.PHASECHK.TRANS64.TRYWAIT P0, [R7+URZ], R4 ;  /* 0x00000004070075a7 */ /* 0x001064000800017f */
[----:B-1----:R-:W-:Y:S05]  /*75c0*/  @!P0 NANOSLEEP.SYNCS 0x989680 ;  /* 0x009896800000895d */ /* 0x002fea0003900000 */
[----:B------:R-:W1:Y:S02]  /*75d0*/  @!P0 SYNCS.PHASECHK.TRANS64 P0, [R7+URZ], R4 ;  /* 0x00000004070085a7 */ /* 0x000e64000800007f */
[----:B-1----:R-:W-:Y:S05]  /*75e0*/  @!P0 BRA `(.L_x_137) ;  /* 0xfffffffc00f08947 */ /* 0x002fea000383ffff */
[----:B------:R-:W-:Y:S05]  /*75f0*/  BRA `(.L_x_185) ;  /* 0xffffffec00b87947 */ /* 0x000fea000383ffff */
.L_x_138:
[----:B0-----:R0:W1:Y:S02]  /*7600*/  SYNCS.PHASECHK.TRANS64.TRYWAIT P0, [R6+URZ], R3 ;  /* 0x00000003060075a7 */ /* 0x001064000800017f */
[----:B-1----:R-:W-:Y:S05]  /*7610*/  @!P0 NANOSLEEP.SYNCS 0x989680 ;  /* 0x009896800000895d */ /* 0x002fea0003900000 */
[----:B------:R-:W1:Y:S02]  /*7620*/  @!P0 SYNCS.PHASECHK.TRANS64 P0, [R6+URZ], R3 ;  /* 0x00000003060085a7 */ /* 0x000e64000800007f */
[----:B-1----:R-:W-:Y:S05]  /*7630*/  @!P0 BRA `(.L_x_138) ;  /* 0xfffffffc00f08947 */ /* 0x002fea000383ffff */
[----:B------:R-:W-:Y:S05]  /*7640*/  BRA `(.L_x_186) ;  /* 0xffffffec00c87947 */ /* 0x000fea000383ffff */
.L_x_139:
[----:B0-----:R0:W1:Y:S02]  /*7650*/  SYNCS.PHASECHK.TRANS64.TRYWAIT P0, [R7+URZ], R4 ;  /* 0x00000004070075a7 */ /* 0x001064000800017f */
[----:B-1----:R-:W-:Y:S05]  /*7660*/  @!P0 NANOSLEEP.SYNCS 0x989680 ;  /* 0x009896800000895d */ /* 0x002fea0003900000 */
[----:B------:R-:W1:Y:S02]  /*7670*/  @!P0 SYNCS.PHASECHK.TRANS64 P0, [R7+URZ], R4 ;  /* 0x00000004070085a7 */ /* 0x000e64000800007f */
[----:B-1----:R-:W-:Y:S05]  /*7680*/  @!P0 BRA `(.L_x_139) ;  /* 0xfffffffc00f08947 */ /* 0x002fea000383ffff */
[----:B------:R-:W-:Y:S05]  /*7690*/  BRA `(.L_x_187) ;  /* 0xffffffec00d87947 */ /* 0x000fea000383ffff */
.L_x_140:
[----:B0-----:R0:W1:Y:S02]  /*76a0*/  SYNCS.PHASECHK.TRANS64.TRYWAIT P0, [R6+URZ], R3 ;  /* 0x00000003060075a7 */ /* 0x001064000800017f */
[----:B-1----:R-:W-:Y:S05]  /*76b0*/  @!P0 NANOSLEEP.SYNCS 0x989680 ;  /* 0x009896800000895d */ /* 0x002fea0003900000 */
[----:B------:R-:W1:Y:S02]  /*76c0*/  @!P0 SYNCS.PHASECHK.TRANS64 P0, [R6+URZ], R3 ;  /* 0x00000003060085a7 */ /* 0x000e64000800007f */
[----:B-1----:R-:W-:Y:S05]  /*76d0*/  @!P0 BRA `(.L_x_140) ;  /* 0xfffffffc00f08947 */ /* 0x002fea000383ffff */
[----:B------:R-:W-:Y:S05]  /*76e0*/  BRA `(.L_x_188) ;  /* 0xffffffec00e87947 */ /* 0x000fea000383ffff */
.L_x_141:
[----:B0-----:R0:W1:Y:S02]  /*76f0*/  SYNCS.PHASECHK.TRANS64.TRYWAIT P0, [R7+URZ], R4 ;  /* 0x00000004070075a7 */ /* 0x001064000800017f */
[----:B-1----:R-:W-:Y:S05]  /*7700*/  @!P0 NANOSLEEP.SYNCS 0x989680 ;  /* 0x009896800000895d */ /* 0x002fea0003900000 */
[----:B------:R-:W1:Y:S02]  /*7710*/  @!P0 SYNCS.PHASECHK.TRANS64 P0, [R7+URZ], R4 ;  /* 0x00000004070085a7 */ /* 0x000e64000800007f */
[----:B-1----:R-:W-:Y:S05]  /*7720*/  @!P0 BRA `(.L_x_141) ;  /* 0xfffffffc00f08947 */ /* 0x002fea000383ffff */
[----:B------:R-:W-:Y:S05]  /*7730*/  BRA `(.L_x_189) ;  /* 0xffffffec00f87947 */ /* 0x000fea000383ffff */
.L_x_142:
[----:B0-----:R0:W1:Y:S02]  /*7740*/  SYNCS.PHASECHK.TRANS64.TRYWAIT P0, [R6+URZ], R3 ;  /* 0x00000003060075a7 */ /* 0x001064000800017f */
[----:B-1----:R-:W-:Y:S05]  /*7750*/  @!P0 NANOSLEEP.SYNCS 0x989680 ;  /* 0x009896800000895d */ /* 0x002fea0003900000 */
[----:B------:R-:W1:Y:S02]  /*7760*/  @!P0 SYNCS.PHASECHK.TRANS64 P0, [R6+URZ], R3 ;  /* 0x00000003060085a7 */ /* 0x000e64000800007f */
[----:B-1----:R-:W-:Y:S05]  /*7770*/  @!P0 BRA `(.L_x_142) ;  /* 0xfffffffc00f08947 */ /* 0x002fea000383ffff */
[----:B------:R-:W-:Y:S05]  /*7780*/  BRA `(.L_x_190) ;  /* 0xfffffff000087947 */ /* 0x000fea000383ffff */
.L_x_143:
[----:B0-----:R0:W1:Y:S02]  /*7790*/  SYNCS.PHASECHK.TRANS64.TRYWAIT P0, [R7+URZ], R4 ;  /* 0x00000004070075a7 */ /* 0x001064000800017f */
[----:B-1----:R-:W-:Y:S05]  /*77a0*/  @!P0 NANOSLEEP.SYNCS 0x989680 ;  /* 0x009896800000895d */ /* 0x002fea0003900000 */
[----:B------:R-:W1:Y:S02]  /*77b0*/  @!P0 SYNCS.PHASECHK.TRANS64 P0, [R7+URZ], R4 ;  /* 0x00000004070085a7 */ /* 0x000e64000800007f */
[----:B-1----:R-:W-:Y:S05]  /*77c0*/  @!P0 BRA `(.L_x_143) ;  /* 0xfffffffc00f08947 */ /* 0x002fea000383ffff */
[----:B------:R-:W-:Y:S05]  /*77d0*/  BRA `(.L_x_191) ;  /* 0xfffffff000187947 */ /* 0x000fea000383ffff */
.L_x_144:
[----:B0-----:R0:W1:Y:S02]  /*77e0*/  SYNCS.PHASECHK.TRANS64.TRYWAIT P0, [R6+URZ], R3 ;  /* 0x00000003060075a7 */ /* 0x001064000800017f */
[----:B-1----:R-:W-:Y:S05]  /*77f0*/  @!P0 NANOSLEEP.SYNCS 0x989680 ;  /* 0x009896800000895d */ /* 0x002fea0003900000 */
[----:B------:R-:W1:Y:S02]  /*7800*/  @!P0 SYNCS.PHASECHK.TRANS64 P0, [R6+URZ], R3 ;  /* 0x00000003060085a7 */ /* 0x000e64000800007f */
[----:B-1----:R-:W-:Y:S05]  /*7810*/  @!P0 BRA `(.L_x_144) ;  /* 0xfffffffc00f08947 */ /* 0x002fea000383ffff */
[----:B------:R-:W-:Y:S05]  /*7820*/  BRA `(.L_x_192) ;  /* 0xfffffff000287947 */ /* 0x000fea000383ffff */
.L_x_145:
[----:B0-----:R0:W1:Y:S02]  /*7830*/  SYNCS.PHASECHK.TRANS64.TRYWAIT P0, [R7+URZ], R4 ;  /* 0x00000004070075a7 */ /* 0x001064000800017f */
[----:B-1----:R-:W-:Y:S05]  /*7840*/  @!P0 NANOSLEEP.SYNCS 0x989680 ;  /* 0x009896800000895d */ /* 0x002fea0003900000 */
[----:B------:R-:W1:Y:S02]  /*7850*/  @!P0 SYNCS.PHASECHK.TRANS64 P0, [R7+URZ], R4 ;  /* 0x00000004070085a7 */ /* 0x000e64000800007f */
[----:B-1----:R-:W-:Y:S05]  /*7860*/  @!P0 BRA `(.L_x_145) ;  /* 0xfffffffc00f08947 */ /* 0x002fea000383ffff */
[----:B------:R-:W-:Y:S05]  /*7870*/  BRA `(.L_x_193) ;  /* 0xfffffff000387947 */ /* 0x000fea000383ffff */
.L_x_146:
[----:B-1----:R1:W2:Y:S02]  /*7880*/  SYNCS.PHASECHK.TRANS64.TRYWAIT P0, [R6+URZ], R3 ;  /* 0x00000003060075a7 */ /* 0x0022a4000800017f */
[----:B--2---:R-:W-:Y:S05]  /*7890*/  @!P0 NANOSLEEP.SYNCS 0x989680 ;  /* 0x009896800000895d */ /* 0x004fea0003900000 */
[----:B------:R-:W2:Y:S02]  /*78a0*/  @!P0 SYNCS.PHASECHK.TRANS64 P0, [R6+URZ], R3 ;  /* 0x00000003060085a7 */ /* 0x000ea4000800007f */
[----:B--2---:R-:W-:Y:S05]  /*78b0*/  @!P0 BRA `(.L_x_146) ;  /* 0xfffffffc00f08947 */ /* 0x004fea000383ffff */
[----:B------:R-:W-:Y:S05]  /*78c0*/  BRA `(.L_x_194) ;  /* 0xfffffff000407947 */ /* 0x000fea000383ffff */
.L_x_195:
[----:B------:R-:W-:-:S00]  /*78d0*/  BRA `(.L_x_195) ;  /* 0xfffffffc00fc7947 */ /* 0x000fc0000383ffff */
[----:B------:R-:W-:-:S00]  /*78e0*/  NOP ;  /* 0x0000000000007918 */ /* 0x000fc00000000000 */
        /* <DEDUP_REMOVED lines=9> */
.L_x_196:


//--------------------- .nv.global.init           --------------------------
	.section	.nv.global.init,"aw",@progbits
.nv.global.init:
	.type		$str$22,@object
	.size		$str$22,($str$23 - $str$22)
$str$22:
        /*0000*/ 	.byte	0x6b, 0x5f, 0x74, 0x69, 0x6c, 0x65, 0x5f, 0x63, 0x6f, 0x75, 0x6e, 0x74, 0x20, 0x3e, 0x3d, 0x20
        /*0010*/ 	.byte	0x31, 0x00
	.type		$str$23,@object
	.size		$str$23,(__unnamed_1 - $str$23)
$str$23:
        /*0012*/ 	.byte	0x2f, 0x74, 0x6d, 0x70, 0x2f, 0x63, 0x75, 0x74, 0x6c, 0x61, 0x73, 0x73, 0x5f, 0x73, 0x77, 0x65
        /*0022*/ 	.byte	0x65, 0x70, 0x5f, 0x73, 0x72, 0x63, 0x2f, 0x69, 0x6e, 0x63, 0x6c, 0x75, 0x64, 0x65, 0x2f, 0x63
        /*0032*/ 	.byte	0x75, 0x74, 0x6c, 0x61, 0x73, 0x73, 0x2f, 0x67, 0x65, 0x6d, 0x6d, 0x2f, 0x63, 0x6f, 0x6c, 0x6c
        /*0042*/ 	.byte	0x65, 0x63, 0x74, 0x69, 0x76, 0x65, 0x2f, 0x73, 0x6d, 0x39, 0x30, 0x5f, 0x6d, 0x6d, 0x61, 0x5f
        /*0052*/ 	.byte	0x74, 0x6d, 0x61, 0x5f, 0x67, 0x6d, 0x6d, 0x61, 0x5f, 0x73, 0x73, 0x5f, 0x77, 0x61, 0x72, 0x70
        /*0062*/ 	.byte	0x73, 0x70, 0x65, 0x63, 0x69, 0x61, 0x6c, 0x69, 0x7a, 0x65, 0x64, 0x2e, 0x68, 0x70, 0x70, 0x00
	.type		__unnamed_1,@object
	.size		__unnamed_1,(.L_0 - __unnamed_1)
__unnamed_1:
        /*0072*/ 	.byte	0x76, 0x6f, 0x69, 0x64, 0x20, 0x63, 0x75, 0x74, 0x6c, 0x61, 0x73, 0x73, 0x3a, 0x3a, 0x67, 0x65
        /* <DEDUP_REMOVED lines=172> */
        /*0b42*/ 	.byte	0x6e, 0x74, 0x69, 0x74, 0x79, 0x5d, 0x00
.L_0:


//--------------------- .nv.shared._ZN7cutlass13device_kernelINS_4gemm6kernel13GemmUniversalIN4cute5tupleIJiiiiEEENS1_10collective13CollectiveMmaINS1_34MainloopSm90TmaGmmaWarpSpecializedILi41ENS5_IJNS4_1CILi2EEENSA_ILi1EEESC_EEENS1_35KernelTmaWarpSpecializedCooperativeEEENS5_IJNSA_ILi128EEENSA_ILi48EEENSA_ILi32EEEEEEaNS5_IJlSC_lEEEaSK_NS4_8TiledMMAINS4_8MMA_AtomIJNS4_4SM904GMMA26MMA_64x16x32_S32S8S8_SS_TNEEEENS4_6LayoutISD_NS5_IJSC_NSA_ILi0EEESS_EEEEENS5_IJNS4_10UnderscoreESV_SV_EEEEENS4_13SM90_TMA_LOADENS4_14ComposedLayoutINS4_7SwizzleILi1ELi4ELi3EEENS4_18smem_ptr_flag_bitsILi8EEENSR_INS5_IJNSA_ILi8EEESI_EEENS5_IJSI_SC_EEEEEEEvNS4_8identityENS4_23SM90_TMA_LOAD_MULTICASTES18_vS19_EENS_8epilogue10collective6detail29Sm90TmaWarpSpecializedAdapterINS1D_15DefaultEpilogueIaSK_SK_NS1C_6thread17LinearCombinationIaLi1EiiLNS1H_9ScaleType4KindE0ELNS_15FloatRoundStyleE2EaEENS1_15EpilogueDefaultEEEEEvvEEEEvNT_6ParamsE --------------------------
	.section	.nv.shared._ZN7cutlass13device_kernelINS_4gemm6kernel13GemmUniversalIN4cute5tupleIJiiiiEEENS1_10collective13CollectiveMmaINS1_34MainloopSm90TmaGmmaWarpSpecializedILi41ENS5_IJNS4_1CILi2EEENSA_ILi1EEESC_EEENS1_35KernelTmaWarpSpecializedCooperativeEEENS5_IJNSA_ILi128EEENSA_ILi48EEENSA_ILi32EEEEEEaNS5_IJlSC_lEEEaSK_NS4_8TiledMMAINS4_8MMA_AtomIJNS4_4SM904GMMA26MMA_64x16x32_S32S8S8_SS_TNEEEENS4_6LayoutISD_NS5_IJSC_NSA_ILi0EEESS_EEEEENS5_IJNS4_10UnderscoreESV_SV_EEEEENS4_13SM90_TMA_LOADENS4_14ComposedLayoutINS4_7SwizzleILi1ELi4ELi3EEENS4_18smem_ptr_flag_bitsILi8EEENSR_INS5_IJNSA_ILi8EEESI_EEENS5_IJSI_SC_EEEEEEEvNS4_8identityENS4_23SM90_TMA_LOAD_MULTICASTES18_vS19_EENS_8epilogue10collective6detail29Sm90TmaWarpSpecializedAdapterINS1D_15DefaultEpilogueIaSK_SK_NS1C_6thread17LinearCombinationIaLi1EiiLNS1H_9ScaleType4KindE0ELNS_15FloatRoundStyleE2EaEENS1_15EpilogueDefaultEEEEEvvEEEEvNT_6ParamsE,"aw",@nobits
	.sectionflags	@""
	.align	16
	.zero		1024


//--------------------- .nv.shared.reserved.0     --------------------------
	.section	.nv.shared.reserved.0,"aw",@nobits
	.weak		__nv_reservedSMEM_offset_0_alias
	.size		__nv_reservedSMEM_offset_0_alias, 0, 0
	.other		__nv_reservedSMEM_offset_0_alias,@"STO_CUDA_RESERVED_SHARED STV_DEFAULT"
__nv_reservedSMEM_offset_0_alias:
	.zero		0


//--------------------- .nv.global                --------------------------
	.section	.nv.global,"aw",@nobits
.nv.global:
	.type		_ZN40_INTERNAL_b20b768c_4_k_cu_ae99e051_124324cute1_E,@object
	.size		_ZN40_INTERNAL_b20b768c_4_k_cu_ae99e051_124324cute1_E,(_ZN40_INTERNAL_b20b768c_4_k_cu_ae99e051_124324cuda3std3__45__cpo6cbeginE - _ZN40_INTERNAL_b20b768c_4_k_cu_ae99e051_124324cute1_E)
_ZN40_INTERNAL_b20b768c_4_k_cu_ae99e051_124324cute1_E:
	.zero		1
	.type		_ZN40_INTERNAL_b20b768c_4_k_cu_ae99e051_124324cuda3std3__45__cpo6cbeginE,@object
	.size		_ZN40_INTERNAL_b20b768c_4_k_cu_ae99e051_124324cuda3std3__45__cpo6cbeginE,(_ZN40_INTERNAL_b20b768c_4_k_cu_ae99e051_124324cuda3std3__48in_placeE - _ZN40_INTERNAL_b20b768c_4_k_cu_ae99e051_124324cuda3std3__45__cpo6cbeginE)
_ZN40_INTERNAL_b20b768c_4_k_cu_ae99e051_124324cuda3std3__45__cpo6cbeginE:
	.zero		1
	.type		_ZN40_INTERNAL_b20b768c_4_k_cu_ae99e051_124324cuda3std3__48in_placeE,@object
	.size		_ZN40_INTERNAL_b20b768c_4_k_cu_ae99e051_124324cuda3std3__48in_placeE,(_ZN40_INTERNAL_b20b768c_4_k_cu_ae99e051_124324cuda3std6ranges3__45__cpo9iter_moveE - _ZN40_INTERNAL_b20b768c_4_k_cu_ae99e051_124324cuda3std3__48in_placeE)
_ZN40_INTERNAL_b20b768c_4_k_cu_ae99e051_124324cuda3std3__48in_placeE:
	.zero		1
	.type		_ZN40_INTERNAL_b20b768c_4_k_cu_ae99e051_124324cuda3std6ranges3__45__cpo9iter_moveE,@object
	.size		_ZN40_INTERNAL_b20b768c_4_k_cu_ae99e051_124324cuda3std6ranges3__45__cpo9iter_moveE,(_ZN40_INTERNAL_b20b768c_4_k_cu_ae99e051_124324cuda3std3__45__cpo5beginE - _ZN40_INTERNAL_b20b768c_4_k_cu_ae99e051_124324cuda3std6ranges3__45__cpo9iter_moveE)
_ZN40_INTERNAL_b20b768c_4_k_cu_ae99e051_124324cuda3std6ranges3__45__cpo9iter_moveE:
	.zero		1
	.type		_ZN40_INTERNAL_b20b768c_4_k_cu_ae99e051_124324cuda3std3__45__cpo5beginE,@object
	.size		_ZN40_INTERNAL_b20b768c_4_k_cu_ae99e051_124324cuda3std3__45__cpo5beginE,(_ZN40_INTERNAL_b20b768c_4_k_cu_ae99e051_124324cuda3std3__442_GLOBAL__N__b20b768c_4_k_cu_ae99e051_124326ignoreE - _ZN40_INTERNAL_b20b768c_4_k_cu_ae99e051_124324cuda3std3__45__cpo5beginE)
_ZN40_INTERNAL_b20b768c_4_k_cu_ae99e051_124324cuda3std3__45__cpo5beginE:
	.zero		1
	.type		_ZN40_INTERNAL_b20b768c_4_k_cu_ae99e051_124324cuda3std3__442_GLOBAL__N__b20b768c_4_k_cu_ae99e051_124326ignoreE,@object
	.size		_ZN40_INTERNAL_b20b768c_4_k_cu_ae99e051_124324cuda3std3__442_GLOBAL__N__b20b768c_4_k_cu_ae99e051_124326ignoreE,(_ZN40_INTERNAL_b20b768c_4_k_cu_ae99e051_124324cute7productE - _ZN40_INTERNAL_b20b768c_4_k_cu_ae99e051_124324cuda3std3__442_GLOBAL__N__b20b768c_4_k_cu_ae99e051_124326ignoreE)
_ZN40_INTERNAL_b20b768c_4_k_cu_ae99e051_124324cuda3std3__442_GLOBAL__N__b20b768c_4_k_cu_ae99e051_124326ignoreE:
	.zero		1
	.type		_ZN40_INTERNAL_b20b768c_4_k_cu_ae99e051_124324cute7productE,@object
	.size		_ZN40_INTERNAL_b20b768c_4_k_cu_ae99e051_124324cute7productE,(_ZN40_INTERNAL_b20b768c_4_k_cu_ae99e051_124324cuda3std3__45__cpo3endE - _ZN40_INTERNAL_b20b768c_4_k_cu_ae99e051_124324cute7productE)
_ZN40_INTERNAL_b20b768c_4_k_cu_ae99e051_124324cute7productE:
	.zero		1
	.type		_ZN40_INTERNAL_b20b768c_4_k_cu_ae99e051_124324cuda3std3__45__cpo3endE,@object
	.size		_ZN40_INTERNAL_b20b768c_4_k_cu_ae99e051_124324cuda3std3__45__cpo3endE,(_ZN40_INTERNAL_b20b768c_4_k_cu_ae99e051_124324cuda3std3__419piecewise_constructE - _ZN40_INTERNAL_b20b768c_4_k_cu_ae99e051_124324cuda3std3__45__cpo3endE)
_ZN40_INTERNAL_b20b768c_4_k_cu_ae99e051_124324cuda3std3__45__cpo3endE:
	.zero		1
	.type		_ZN40_INTERNAL_b20b768c_4_k_cu_ae99e051_124324cuda3std3__419piecewise_constructE,@object
	.size		_ZN40_INTERNAL_b20b768c_4_k_cu_ae99e051_124324cuda3std3__419piecewise_constructE,(_ZN40_INTERNAL_b20b768c_4_k_cu_ae99e051_124324cuda3std3__45__cpo4cendE - _ZN40_INTERNAL_b20b768c_4_k_cu_ae99e051_124324cuda3std3__419piecewise_constructE)
_ZN40_INTERNAL_b20b768c_4_k_cu_ae99e051_124324cuda3std3__419piecewise_constructE:
	.zero		1
	.type		_ZN40_INTERNAL_b20b768c_4_k_cu_ae99e051_124324cuda3std3__45__cpo4cendE,@object
	.size		_ZN40_INTERNAL_b20b768c_4_k_cu_ae99e051_124324cuda3std3__45__cpo4cendE,(_ZN40_INTERNAL_b20b768c_4_k_cu_ae99e051_124324cuda3std6ranges3__45__cpo4swapE - _ZN40_INTERNAL_b20b768c_4_k_cu_ae99e051_124324cuda3std3__45__cpo4cendE)
_ZN40_INTERNAL_b20b768c_4_k_cu_ae99e051_124324cuda3std3__45__cpo4cendE:
	.zero		1
	.type		_ZN40_INTERNAL_b20b768c_4_k_cu_ae99e051_124324cuda3std6ranges3__45__cpo4swapE,@object
	.size		_ZN40_INTERNAL_b20b768c_4_k_cu_ae99e051_124324cuda3std6ranges3__45__cpo4swapE,(.L_8 - _ZN40_INTERNAL_b20b768c_4_k_cu_ae99e051_124324cuda3std6ranges3__45__cpo4swapE)
_ZN40_INTERNAL_b20b768c_4_k_cu_ae99e051_124324cuda3std6ranges3__45__cpo4swapE:
	.zero		1
.L_8:


//--------------------- .nv.constant0._ZN7cutlass13device_kernelINS_4gemm6kernel13GemmUniversalIN4cute5tupleIJiiiiEEENS1_10collective13CollectiveMmaINS1_34MainloopSm90TmaGmmaWarpSpecializedILi41ENS5_IJNS4_1CILi2EEENSA_ILi1EEESC_EEENS1_35KernelTmaWarpSpecializedCooperativeEEENS5_IJNSA_ILi128EEENSA_ILi48EEENSA_ILi32EEEEEEaNS5_IJlSC_lEEEaSK_NS4_8TiledMMAINS4_8MMA_AtomIJNS4_4SM904GMMA26MMA_64x16x32_S32S8S8_SS_TNEEEENS4_6LayoutISD_NS5_IJSC_NSA_ILi0EEESS_EEEEENS5_IJNS4_10UnderscoreESV_SV_EEEEENS4_13SM90_TMA_LOADENS4_14ComposedLayoutINS4_7SwizzleILi1ELi4ELi3EEENS4_18smem_ptr_flag_bitsILi8EEENSR_INS5_IJNSA_ILi8EEESI_EEENS5_IJSI_SC_EEEEEEEvNS4_8identityENS4_23SM90_TMA_LOAD_MULTICASTES18_vS19_EENS_8epilogue10collective6detail29Sm90TmaWarpSpecializedAdapterINS1D_15DefaultEpilogueIaSK_SK_NS1C_6thread17LinearCombinationIaLi1EiiLNS1H_9ScaleType4KindE0ELNS_15FloatRoundStyleE2EaEENS1_15EpilogueDefaultEEEEEvvEEEEvNT_6ParamsE --------------------------
	.section	.nv.constant0._ZN7cutlass13device_kernelINS_4gemm6kernel13GemmUniversalIN4cute5tupleIJiiiiEEENS1_10collective13CollectiveMmaINS1_34MainloopSm90TmaGmmaWarpSpecializedILi41ENS5_IJNS4_1CILi2EEENSA_ILi1EEESC_EEENS1_35KernelTmaWarpSpecializedCooperativeEEENS5_IJNSA_ILi128EEENSA_ILi48EEENSA_ILi32EEEEEEaNS5_IJlSC_lEEEaSK_NS4_8TiledMMAINS4_8MMA_AtomIJNS4_4SM904GMMA26MMA_64x16x32_S32S8S8_SS_TNEEEENS4_6LayoutISD_NS5_IJSC_NSA_ILi0EEESS_EEEEENS5_IJNS4_10UnderscoreESV_SV_EEEEENS4_13SM90_TMA_LOADENS4_14ComposedLayoutINS4_7SwizzleILi1ELi4ELi3EEENS4_18smem_ptr_flag_bitsILi8EEENSR_INS5_IJNSA_ILi8EEESI_EEENS5_IJSI_SC_EEEEEEEvNS4_8identityENS4_23SM90_TMA_LOAD_MULTICASTES18_vS19_EENS_8epilogue10collective6detail29Sm90TmaWarpSpecializedAdapterINS1D_15DefaultEpilogueIaSK_SK_NS1C_6thread17LinearCombinationIaLi1EiiLNS1H_9ScaleType4KindE0ELNS_15FloatRoundStyleE2EaEENS1_15EpilogueDefaultEEEEEvvEEEEvNT_6ParamsE,"a",@progbits
	.sectionflags	@""
	.align	4
.nv.constant0._ZN7cutlass13device_kernelINS_4gemm6kernel13GemmUniversalIN4cute5tupleIJiiiiEEENS1_10collective13CollectiveMmaINS1_34MainloopSm90TmaGmmaWarpSpecializedILi41ENS5_IJNS4_1CILi2EEENSA_ILi1EEESC_EEENS1_35KernelTmaWarpSpecializedCooperativeEEENS5_IJNSA_ILi128EEENSA_ILi48EEENSA_ILi32EEEEEEaNS5_IJlSC_lEEEaSK_NS4_8TiledMMAINS4_8MMA_AtomIJNS4_4SM904GMMA26MMA_64x16x32_S32S8S8_SS_TNEEEENS4_6LayoutISD_NS5_IJSC_NSA_ILi0EEESS_EEEEENS5_IJNS4_10UnderscoreESV_SV_EEEEENS4_13SM90_TMA_LOADENS4_14ComposedLayoutINS4_7SwizzleILi1ELi4ELi3EEENS4_18smem_ptr_flag_bitsILi8EEENSR_INS5_IJNSA_ILi8EEESI_EEENS5_IJSI_SC_EEEEEEEvNS4_8identityENS4_23SM90_TMA_LOAD_MULTICASTES18_vS19_EENS_8epilogue10collective6detail29Sm90TmaWarpSpecializedAdapterINS1D_15DefaultEpilogueIaSK_SK_NS1C_6thread17LinearCombinationIaLi1EiiLNS1H_9ScaleType4KindE0ELNS_15FloatRoundStyleE2EaEENS1_15EpilogueDefaultEEEEEvvEEEEvNT_6ParamsE:
	.zero		1664


//--------------------- SYMBOLS --------------------------

	.type		.nv.reservedSmem.offset0,@object
	.size		.nv.reservedSmem.offset0,0x4
	.type		__assertfail,@function
